	.headerflags	@"EF_CUDA_TEXMODE_UNIFIED EF_CUDA_64BIT_ADDRESS EF_CUDA_ACCELERATORS EF_CUDA_SM90 EF_CUDA_VIRTUAL_SM(EF_CUDA_SM90)"
	.elftype	@"ET_EXEC"


//--------------------- .nv.info                  --------------------------
	.section	.nv.info,"",@"SHT_CUDA_INFO"
	.align	4


	//----- nvinfo : EIATTR_REGCOUNT
	.align		4
        /*0000*/ 	.byte	0x04, 0x2f
        /*0002*/ 	.short	(.L_1 - .L_0)
	.align		4
.L_0:
        /*0004*/ 	.word	index@(matmul_kernel_profile)
        /*0008*/ 	.word	0x0000003e


	//----- nvinfo : EIATTR_MIN_STACK_SIZE
	.align		4
.L_1:
        /*000c*/ 	.byte	0x04, 0x12
        /*000e*/ 	.short	(.L_3 - .L_2)
	.align		4
.L_2:
        /*0010*/ 	.word	index@(matmul_kernel_profile)
        /*0014*/ 	.word	0x00000000


	//----- nvinfo : EIATTR_FRAME_SIZE
	.align		4
.L_3:
        /*0018*/ 	.byte	0x04, 0x11
        /*001a*/ 	.short	(.L_5 - .L_4)
	.align		4
.L_4:
        /*001c*/ 	.word	index@(matmul_kernel_profile)
        /*0020*/ 	.word	0x00000000


	//----- nvinfo : EIATTR_MIN_STACK_SIZE
	.align		4
.L_5:
        /*0024*/ 	.byte	0x04, 0x12
        /*0026*/ 	.short	(.L_7 - .L_6)
	.align		4
.L_6:
        /*0028*/ 	.word	index@(matmul_kernel_profile)
        /*002c*/ 	.word	0x00000000
.L_7:


//--------------------- .nv.info.matmul_kernel_profile --------------------------
	.section	.nv.info.matmul_kernel_profile,"",@"SHT_CUDA_INFO"
	.sectionflags	@""
	.align	4


	//----- nvinfo : EIATTR_CUDA_API_VERSION
	.align		4
        /*0000*/ 	.byte	0x04, 0x37
        /*0002*/ 	.short	(.L_9 - .L_8)
.L_8:
        /*0004*/ 	.word	0x0000007c


	//----- nvinfo : EIATTR_KPARAM_INFO
	.align		4
.L_9:
        /*0008*/ 	.byte	0x04, 0x17
        /*000a*/ 	.short	(.L_11 - .L_10)
.L_10:
        /*000c*/ 	.word	0x00000000
        /*0010*/ 	.short	0x0009
        /*0012*/ 	.short	0x0030
        /*0014*/ 	.byte	0x00, 0xf0, 0x21, 0x00


	//----- nvinfo : EIATTR_KPARAM_INFO
	.align		4
.L_11:
        /*0018*/ 	.byte	0x04, 0x17
        /*001a*/ 	.short	(.L_13 - .L_12)
.L_12:
        /*001c*/ 	.word	0x00000000
        /*0020*/ 	.short	0x0008
        /*0022*/ 	.short	0x002c
        /*0024*/ 	.byte	0x00, 0xf0, 0x11, 0x00


	//----- nvinfo : EIATTR_KPARAM_INFO
	.align		4
.L_13:
        /*0028*/ 	.byte	0x04, 0x17
        /*002a*/ 	.short	(.L_15 - .L_14)
.L_14:
        /*002c*/ 	.word	0x00000000
        /*0030*/ 	.short	0x0007
        /*0032*/ 	.short	0x0028
        /*0034*/ 	.byte	0x00, 0xf0, 0x11, 0x00


	//----- nvinfo : EIATTR_KPARAM_INFO
	.align		4
.L_15:
        /*0038*/ 	.byte	0x04, 0x17
        /*003a*/ 	.short	(.L_17 - .L_16)
.L_16:
        /*003c*/ 	.word	0x00000000
        /*0040*/ 	.short	0x0006
        /*0042*/ 	.short	0x0024
        /*0044*/ 	.byte	0x00, 0xf0, 0x11, 0x00


	//----- nvinfo : EIATTR_KPARAM_INFO
	.align		4
.L_17:
        /*0048*/ 	.byte	0x04, 0x17
        /*004a*/ 	.short	(.L_19 - .L_18)
.L_18:
        /*004c*/ 	.word	0x00000000
        /*0050*/ 	.short	0x0005
        /*0052*/ 	.short	0x0020
        /*0054*/ 	.byte	0x00, 0xf0, 0x11, 0x00


	//----- nvinfo : EIATTR_KPARAM_INFO
	.align		4
.L_19:
        /*0058*/ 	.byte	0x04, 0x17
        /*005a*/ 	.short	(.L_21 - .L_20)
.L_20:
        /*005c*/ 	.word	0x00000000
        /*0060*/ 	.short	0x0004
        /*0062*/ 	.short	0x001c
        /*0064*/ 	.byte	0x00, 0xf0, 0x11, 0x00


	//----- nvinfo : EIATTR_KPARAM_INFO
	.align		4
.L_21:
        /*0068*/ 	.byte	0x04, 0x17
        /*006a*/ 	.short	(.L_23 - .L_22)
.L_22:
        /*006c*/ 	.word	0x00000000
        /*0070*/ 	.short	0x0003
        /*0072*/ 	.short	0x0018
        /*0074*/ 	.byte	0x00, 0xf0, 0x11, 0x00


	//----- nvinfo : EIATTR_KPARAM_INFO
	.align		4
.L_23:
        /*0078*/ 	.byte	0x04, 0x17
        /*007a*/ 	.short	(.L_25 - .L_24)
.L_24:
        /*007c*/ 	.word	0x00000000
        /*0080*/ 	.short	0x0002
        /*0082*/ 	.short	0x0010
        /*0084*/ 	.byte	0x00, 0xf0, 0x21, 0x00


	//----- nvinfo : EIATTR_KPARAM_INFO
	.align		4
.L_25:
        /*0088*/ 	.byte	0x04, 0x17
        /*008a*/ 	.short	(.L_27 - .L_26)
.L_26:
        /*008c*/ 	.word	0x00000000
        /*0090*/ 	.short	0x0001
        /*0092*/ 	.short	0x0008
        /*0094*/ 	.byte	0x00, 0xf0, 0x21, 0x00


	//----- nvinfo : EIATTR_KPARAM_INFO
	.align		4
.L_27:
        /*0098*/ 	.byte	0x04, 0x17
        /*009a*/ 	.short	(.L_29 - .L_28)
.L_28:
        /*009c*/ 	.word	0x00000000
        /*00a0*/ 	.short	0x0000
        /*00a2*/ 	.short	0x0000
        /*00a4*/ 	.byte	0x00, 0xf0, 0x21, 0x00


	//----- nvinfo : EIATTR_SPARSE_MMA_MASK
	.align		4
.L_29:
        /*00a8*/ 	.byte	0x03, 0x50
        /*00aa*/ 	.short	0x0000


	//----- nvinfo : EIATTR_MAXREG_COUNT
	.align		4
        /*00ac*/ 	.byte	0x03, 0x1b
        /*00ae*/ 	.short	0x0040


	//----- nvinfo : EIATTR_COOP_GROUP_MASK_REGIDS
	.align		4
        /*00b0*/ 	.byte	0x04, 0x29
        /*00b2*/ 	.short	(.L_31 - .L_30)


	//   ....[0]....
.L_30:
        /*00b4*/ 	.word	0xffffffff


	//----- nvinfo : EIATTR_COOP_GROUP_INSTR_OFFSETS
	.align		4
.L_31:
        /*00b8*/ 	.byte	0x04, 0x28
        /*00ba*/ 	.short	(.L_33 - .L_32)


	//   ....[0]....
.L_32:
        /*00bc*/ 	.word	0x00000fb0


	//----- nvinfo : EIATTR_EXIT_INSTR_OFFSETS
	.align		4
.L_33:
        /*00c0*/ 	.byte	0x04, 0x1c
        /*00c2*/ 	.short	(.L_35 - .L_34)


	//   ....[0]....
.L_34:
        /*00c4*/ 	.word	0x00001b30


	//   ....[1]....
        /*00c8*/ 	.word	0x00002750


	//----- nvinfo : EIATTR_REQNTID
	.align		4
.L_35:
        /*00cc*/ 	.byte	0x04, 0x10
        /*00ce*/ 	.short	(.L_37 - .L_36)
.L_36:
        /*00d0*/ 	.word	0x00000400
        /*00d4*/ 	.word	0x00000001
        /*00d8*/ 	.word	0x00000001


	//----- nvinfo : EIATTR_CBANK_PARAM_SIZE
	.align		4
.L_37:
        /*00dc*/ 	.byte	0x03, 0x19
        /*00de*/ 	.short	0x0038


	//----- nvinfo : EIATTR_PARAM_CBANK
	.align		4
        /*00e0*/ 	.byte	0x04, 0x0a
        /*00e2*/ 	.short	(.L_39 - .L_38)
	.align		4
.L_38:
        /*00e4*/ 	.word	index@(.nv.constant0.matmul_kernel_profile)
        /*00e8*/ 	.short	0x0210
        /*00ea*/ 	.short	0x0038


	//----- nvinfo : EIATTR_SW_WAR
	.align		4
.L_39:
        /*00ec*/ 	.byte	0x04, 0x36
        /*00ee*/ 	.short	(.L_41 - .L_40)
.L_40:
        /*00f0*/ 	.word	0x00000008
.L_41:


//--------------------- .nv.callgraph             --------------------------
	.section	.nv.callgraph,"",@"SHT_CUDA_CALLGRAPH"
	.align	4
	.sectionentsize	8
	.align		4
        /*0000*/ 	.word	0x00000000
	.align		4
        /*0004*/ 	.word	0xffffffff
	.align		4
        /*0008*/ 	.word	0x00000000
	.align		4
        /*000c*/ 	.word	0xfffffffe
	.align		4
        /*0010*/ 	.word	0x00000000
	.align		4
        /*0014*/ 	.word	0xfffffffd
	.align		4
        /*0018*/ 	.word	0x00000000
	.align		4
        /*001c*/ 	.word	0xfffffffc


//--------------------- .text.matmul_kernel_profile --------------------------
	.section	.text.matmul_kernel_profile,"ax",@progbits
	.sectionflags	@"SHF_BARRIERS=1"
	.align	128
        .global         matmul_kernel_profile
        .type           matmul_kernel_profile,@function
        .size           matmul_kernel_profile,(.L_x_4 - matmul_kernel_profile)
        .other          matmul_kernel_profile,@"STO_CUDA_ENTRY STV_DEFAULT"
matmul_kernel_profile:
.text.matmul_kernel_profile:
[----:B------:R-:W1:Y:S02]  /*0000*/  LDC R1, c[0x0][0x28] ;  /* 0x00000a00ff017b82 */ /* 0x000e640000000800 */
[----:B------:R-:W-:Y:S01]  /*0010*/  S2UR UR20, SR_CLOCKLO ;  /* 0x00000000001479c3 */ /* 0x000fe20000005000 */
[----:B------:R-:W-:-:S07]  /*0020*/  NOP ;  /* 0x0000000000007918 */ /* 0x000fce0000000000 */
[----:B------:R-:W2:Y:S01]  /*0030*/  LDC.64 R14, c[0x0][0x228] ;  /* 0x00008a00ff0e7b82 */ /* 0x000ea20000000a00 */
[----:B------:R-:W-:Y:S01]  /*0040*/  ULDC.64 UR8, c[0x0][0x230] ;  /* 0x00008c0000087ab9 */ /* 0x000fe20000000a00 */
[----:B------:R-:W-:Y:S01]  /*0050*/  ULDC UR12, c[0x0][0x238] ;  /* 0x00008e00000c7ab9 */ /* 0x000fe20000000800 */
[----:B------:R-:W-:Y:S01]  /*0060*/  UIADD3 UR4, UR8, 0x3f, URZ ;  /* 0x0000003f08047890 */ /* 0x000fe2000fffe03f */
[----:B------:R-:W-:Y:S01]  /*0070*/  CS2R R30, SRZ ;  /* 0x00000000001e7805 */ /* 0x000fe2000001ff00 */
[----:B------:R-:W-:Y:S01]  /*0080*/  ULDC.64 UR10, c[0x0][0x210] ;  /* 0x00008400000a7ab9 */ /* 0x000fe20000000a00 */
[----:B------:R-:W-:Y:S01]  /*0090*/  ULDC.64 UR14, c[0x0][0x218] ;  /* 0x00008600000e7ab9 */ /* 0x000fe20000000a00 */
[----:B------:R-:W-:Y:S01]  /*00a0*/  UISETP.GT.AND UP0, UPT, UR4, 0x3f, UPT ;  /* 0x0000003f0400788c */ /* 0x000fe2000bf04270 */
[----:B------:R-:W3:Y:S01]  /*00b0*/  S2UR UR6, SR_CgaCtaId ;  /* 0x00000000000679c3 */ /* 0x000ee20000008800 */
[----:B------:R-:W-:Y:S01]  /*00c0*/  ULDC.64 UR18, c[0x0][0x208] ;  /* 0x0000820000127ab9 */ /* 0x000fe20000000a00 */
[----:B------:R-:W-:Y:S01]  /*00d0*/  CS2R R32, SRZ ;  /* 0x0000000000207805 */ /* 0x000fe2000001ff00 */
[----:B------:R-:W-:Y:S01]  /*00e0*/  USEL UR7, URZ, 0x10, !UP0 ;  /* 0x000000103f077887 */ /* 0x000fe2000c000000 */
[----:B------:R-:W-:Y:S01]  /*00f0*/  CS2R R34, SRZ ;  /* 0x0000000000227805 */ /* 0x000fe2000001ff00 */
[----:B------:R-:W-:Y:S01]  /*0100*/  USEL UR5, URZ, 0x8, !UP0 ;  /* 0x000000083f057887 */ /* 0x000fe2000c000000 */
[----:B------:R-:W-:Y:S01]  /*0110*/  CS2R R36, SRZ ;  /* 0x0000000000247805 */ /* 0x000fe2000001ff00 */
[----:B------:R-:W-:Y:S01]  /*0120*/  UISETP.GT.AND UP0, UPT, UR4, 0x7f, UPT ;  /* 0x0000007f0400788c */ /* 0x000fe2000bf04270 */
[----:B------:R-:W-:-:S02]  /*0130*/  CS2R R38, SRZ ;  /* 0x0000000000267805 */ /* 0x000fc4000001ff00 */
[----:B------:R-:W-:Y:S02]  /*0140*/  CS2R R40, SRZ ;  /* 0x0000000000287805 */ /* 0x000fe4000001ff00 */
[----:B------:R-:W-:Y:S01]  /*0150*/  CS2R R42, SRZ ;  /* 0x00000000002a7805 */ /* 0x000fe2000001ff00 */
[----:B------:R-:W-:Y:S01]  /*0160*/  IMAD.U32 R26, RZ, RZ, UR5 ;  /* 0x00000005ff1a7e24 */ /* 0x000fe2000f8e00ff */
[----:B------:R-:W-:Y:S01]  /*0170*/  UMOV UR5, 0x400 ;  /* 0x0000040000057882 */ /* 0x000fe20000000000 */
[----:B------:R-:W-:Y:S02]  /*0180*/  CS2R R44, SRZ ;  /* 0x00000000002c7805 */ /* 0x000fe4000001ff00 */
[----:B------:R-:W-:Y:S02]  /*0190*/  CS2R R46, SRZ ;  /* 0x00000000002e7805 */ /* 0x000fe4000001ff00 */
[----:B------:R-:W-:Y:S01]  /*01a0*/  CS2R R48, SRZ ;  /* 0x0000000000307805 */ /* 0x000fe2000001ff00 */
[----:B--2---:R-:W-:Y:S01]  /*01b0*/  VIADD R0, R15, 0xff ;  /* 0x000000ff0f007836 */ /* 0x004fe20000000000 */
[----:B------:R-:W-:-:S02]  /*01c0*/  IABS R11, R15 ;  /* 0x0000000f000b7213 */ /* 0x000fc40000000000 */
[----:B------:R-:W-:Y:S02]  /*01d0*/  CS2R R50, SRZ ;  /* 0x0000000000327805 */ /* 0x000fe4000001ff00 */
[----:B------:R-:W-:Y:S02]  /*01e0*/  IABS R12, R14 ;  /* 0x0000000e000c7213 */ /* 0x000fe40000000000 */
[----:B------:R-:W-:Y:S02]  /*01f0*/  CS2R R52, SRZ ;  /* 0x0000000000347805 */ /* 0x000fe4000001ff00 */
[----:B------:R-:W-:Y:S02]  /*0200*/  SHF.R.S32.HI R3, RZ, 0x1f, R0 ;  /* 0x0000001fff037819 */ /* 0x000fe40000011400 */
[----:B------:R-:W-:Y:S02]  /*0210*/  CS2R R54, SRZ ;  /* 0x0000000000367805 */ /* 0x000fe4000001ff00 */
[----:B------:R-:W-:Y:S01]  /*0220*/  ISETP.NE.AND P3, PT, R15, RZ, PT ;  /* 0x000000ff0f00720c */ /* 0x000fe20003f65270 */
[----:B---3--:R-:W-:Y:S01]  /*0230*/  UPRMT UR5, UR6, 0x654, UR5 ;  /* 0x0000065406057896 */ /* 0x008fe20008000005 */
[----:B------:R-:W-:-:S02]  /*0240*/  LEA.HI R3, R3, R0, RZ, 0x8 ;  /* 0x0000000003037211 */ /* 0x000fc400078f40ff */
[----:B------:R-:W2:Y:S02]  /*0250*/  S2R R0, SR_CTAID.X ;  /* 0x0000000000007919 */ /* 0x000ea40000002500 */
[----:B------:R-:W-:-:S05]  /*0260*/  SHF.R.S32.HI R3, RZ, 0x8, R3 ;  /* 0x00000008ff037819 */ /* 0x000fca0000011403 */
[----:B------:R-:W-:-:S05]  /*0270*/  IMAD.SHL.U32 R5, R3, 0x8, RZ ;  /* 0x0000000803057824 */ /* 0x000fca00078e00ff */
[-C--:B------:R-:W-:Y:S02]  /*0280*/  IABS R7, R5.reuse ;  /* 0x0000000500077213 */ /* 0x080fe40000000000 */
[----:B------:R-:W-:Y:S02]  /*0290*/  IABS R10, R5 ;  /* 0x00000005000a7213 */ /* 0x000fe40000000000 */
[----:B------:R-:W3:Y:S08]  /*02a0*/  I2F.RP R4, R7 ;  /* 0x0000000700047306 */ /* 0x000ef00000209400 */
[----:B---3--:R-:W3:Y:S01]  /*02b0*/  MUFU.RCP R4, R4 ;  /* 0x0000000400047308 */ /* 0x008ee20000001000 */
[----:B--2---:R-:W-:Y:S01]  /*02c0*/  IABS R8, R0 ;  /* 0x0000000000087213 */ /* 0x004fe20000000000 */
[----:B---3--:R-:W-:-:S02]  /*02d0*/  VIADD R2, R4, 0xffffffe ;  /* 0x0ffffffe04027836 */ /* 0x008fc40000000000 */
[----:B------:R-:W-:-:S04]  /*02e0*/  IMAD.MOV R4, RZ, RZ, -R10 ;  /* 0x000000ffff047224 */ /* 0x000fc800078e0a0a */
[----:B------:R2:W3:Y:S02]  /*02f0*/  F2I.FTZ.U32.TRUNC.NTZ R3, R2 ;  /* 0x0000000200037305 */ /* 0x0004e4000021f000 */
[----:B--2---:R-:W-:Y:S02]  /*0300*/  IMAD.MOV.U32 R2, RZ, RZ, RZ ;  /* 0x000000ffff027224 */ /* 0x004fe400078e00ff */
[----:B---3--:R-:W-:-:S04]  /*0310*/  IMAD.MOV R6, RZ, RZ, -R3 ;  /* 0x000000ffff067224 */ /* 0x008fc800078e0a03 */
[----:B------:R-:W-:Y:S02]  /*0320*/  IMAD R9, R6, R7, RZ ;  /* 0x0000000706097224 */ /* 0x000fe400078e02ff */
[----:B------:R-:W-:Y:S02]  /*0330*/  IMAD.MOV.U32 R6, RZ, RZ, R8 ;  /* 0x000000ffff067224 */ /* 0x000fe400078e0008 */
[----:B------:R-:W-:-:S06]  /*0340*/  IMAD.HI.U32 R3, R3, R9, R2 ;  /* 0x0000000903037227 */ /* 0x000fcc00078e0002 */
[----:B------:R-:W-:-:S04]  /*0350*/  IMAD.HI.U32 R3, R3, R6, RZ ;  /* 0x0000000603037227 */ /* 0x000fc800078e00ff */
[----:B------:R-:W-:-:S05]  /*0360*/  IMAD R2, R3, R4, R6 ;  /* 0x0000000403027224 */ /* 0x000fca00078e0206 */
[----:B------:R-:W-:-:S13]  /*0370*/  ISETP.GT.U32.AND P1, PT, R7, R2, PT ;  /* 0x000000020700720c */ /* 0x000fda0003f24070 */
[----:B------:R-:W-:Y:S02]  /*0380*/  @!P1 IMAD.IADD R2, R2, 0x1, -R7 ;  /* 0x0000000102029824 */ /* 0x000fe400078e0a07 */
[----:B------:R-:W-:Y:S01]  /*0390*/  @!P1 VIADD R3, R3, 0x1 ;  /* 0x0000000103039836 */ /* 0x000fe20000000000 */
[----:B------:R-:W-:Y:S02]  /*03a0*/  ISETP.NE.AND P1, PT, R5, RZ, PT ;  /* 0x000000ff0500720c */ /* 0x000fe40003f25270 */
[----:B------:R-:W-:Y:S02]  /*03b0*/  ISETP.GE.U32.AND P0, PT, R2, R7, PT ;  /* 0x000000070200720c */ /* 0x000fe40003f06070 */
[----:B------:R-:W-:-:S04]  /*03c0*/  LOP3.LUT R2, R0, R5, RZ, 0x3c, !PT ;  /* 0x0000000500027212 */ /* 0x000fc800078e3cff */
[----:B------:R-:W-:Y:S01]  /*03d0*/  ISETP.GE.AND P2, PT, R2, RZ, PT ;  /* 0x000000ff0200720c */ /* 0x000fe20003f46270 */
[----:B------:R-:W-:-:S06]  /*03e0*/  VIADD R2, R14, 0x7f ;  /* 0x0000007f0e027836 */ /* 0x000fcc0000000000 */
[----:B------:R-:W-:-:S04]  /*03f0*/  @P0 VIADD R3, R3, 0x1 ;  /* 0x0000000103030836 */ /* 0x000fc80000000000 */
[----:B------:R-:W-:Y:S01]  /*0400*/  IMAD.MOV.U32 R4, RZ, RZ, R3 ;  /* 0x000000ffff047224 */ /* 0x000fe200078e0003 */
[----:B------:R-:W-:-:S03]  /*0410*/  SHF.R.S32.HI R3, RZ, 0x1f, R2 ;  /* 0x0000001fff037819 */ /* 0x000fc60000011402 */
[----:B------:R-:W-:Y:S01]  /*0420*/  @!P2 IMAD.MOV R4, RZ, RZ, -R4 ;  /* 0x000000ffff04a224 */ /* 0x000fe200078e0a04 */
[----:B------:R-:W-:Y:S02]  /*0430*/  @!P1 LOP3.LUT R4, RZ, R5, RZ, 0x33, !PT ;  /* 0x00000005ff049212 */ /* 0x000fe400078e33ff */
[----:B------:R-:W-:-:S03]  /*0440*/  LEA.HI R3, R3, R2, RZ, 0x7 ;  /* 0x0000000203037211 */ /* 0x000fc600078f38ff */
[----:B------:R-:W-:Y:S02]  /*0450*/  IMAD.SHL.U32 R10, R4, 0x8, RZ ;  /* 0x00000008040a7824 */ /* 0x000fe400078e00ff */
[----:B------:R-:W-:-:S03]  /*0460*/  IMAD.MOV R4, RZ, RZ, -R4 ;  /* 0x000000ffff047224 */ /* 0x000fc600078e0a04 */
[----:B------:R-:W-:Y:S01]  /*0470*/  LEA.HI.SX32 R3, R3, -R10, 0x19 ;  /* 0x8000000a03037211 */ /* 0x000fe200078fcaff */
[----:B------:R-:W-:-:S03]  /*0480*/  IMAD R16, R5, R4, R0 ;  /* 0x0000000405107224 */ /* 0x000fc600078e0200 */
[----:B------:R-:W-:-:S04]  /*0490*/  VIMNMX R13, R3, 0x8, PT ;  /* 0x00000008030d7848 */ /* 0x000fc80003fe0100 */
[-C--:B------:R-:W-:Y:S02]  /*04a0*/  IABS R7, R13.reuse ;  /* 0x0000000d00077213 */ /* 0x080fe40000000000 */
[----:B------:R-:W-:Y:S02]  /*04b0*/  IABS R9, R13 ;  /* 0x0000000d00097213 */ /* 0x000fe40000000000 */
[----:B------:R-:W2:Y:S08]  /*04c0*/  I2F.RP R6, R7 ;  /* 0x0000000700067306 */ /* 0x000eb00000209400 */
[----:B--2---:R-:W2:Y:S02]  /*04d0*/  MUFU.RCP R6, R6 ;  /* 0x0000000600067308 */ /* 0x004ea40000001000 */
[----:B--2---:R-:W-:-:S06]  /*04e0*/  VIADD R2, R6, 0xffffffe ;  /* 0x0ffffffe06027836 */ /* 0x004fcc0000000000 */
[----:B------:R2:W3:Y:S02]  /*04f0*/  F2I.FTZ.U32.TRUNC.NTZ R3, R2 ;  /* 0x0000000200037305 */ /* 0x0004e4000021f000 */
[----:B--2---:R-:W-:Y:S02]  /*0500*/  IMAD.MOV.U32 R2, RZ, RZ, RZ ;  /* 0x000000ffff027224 */ /* 0x004fe400078e00ff */
[----:B---3--:R-:W-:-:S04]  /*0510*/  IMAD.MOV R8, RZ, RZ, -R3 ;  /* 0x000000ffff087224 */ /* 0x008fc800078e0a03 */
[----:B------:R-:W-:Y:S01]  /*0520*/  IMAD.MOV.U32 R4, RZ, RZ, R8 ;  /* 0x000000ffff047224 */ /* 0x000fe200078e0008 */
[----:B------:R-:W-:-:S03]  /*0530*/  IABS R8, R16 ;  /* 0x0000001000087213 */ /* 0x000fc60000000000 */
[----:B------:R-:W-:Y:S02]  /*0540*/  IMAD R5, R4, R7, RZ ;  /* 0x0000000704057224 */ /* 0x000fe400078e02ff */
[----:B------:R-:W-:Y:S02]  /*0550*/  IMAD.MOV.U32 R4, RZ, RZ, R8 ;  /* 0x000000ffff047224 */ /* 0x000fe400078e0008 */
[----:B------:R-:W-:Y:S02]  /*0560*/  IMAD.HI.U32 R3, R3, R5, R2 ;  /* 0x0000000503037227 */ /* 0x000fe400078e0002 */
[----:B------:R-:W2:Y:S02]  /*0570*/  I2F.RP R5, R11 ;  /* 0x0000000b00057306 */ /* 0x000ea40000209400 */
[----:B------:R-:W-:Y:S02]  /*0580*/  IMAD.MOV R2, RZ, RZ, -R9 ;  /* 0x000000ffff027224 */ /* 0x000fe400078e0a09 */
[----:B------:R-:W-:-:S04]  /*0590*/  IMAD.HI.U32 R3, R3, R4, RZ ;  /* 0x0000000403037227 */ /* 0x000fc800078e00ff */
[----:B------:R-:W-:Y:S02]  /*05a0*/  IMAD R2, R3, R2, R4 ;  /* 0x0000000203027224 */ /* 0x000fe400078e0204 */
[----:B------:R-:W3:Y:S03]  /*05b0*/  I2F.RP R4, R12 ;  /* 0x0000000c00047306 */ /* 0x000ee60000209400 */
[----:B------:R-:W-:-:S05]  /*05c0*/  ISETP.GT.U32.AND P1, PT, R7, R2, PT ;  /* 0x000000020700720c */ /* 0x000fca0003f24070 */
[----:B--2---:R-:W2:Y:S08]  /*05d0*/  MUFU.RCP R5, R5 ;  /* 0x0000000500057308 */ /* 0x004eb00000001000 */
[----:B------:R-:W-:Y:S01]  /*05e0*/  @!P1 IMAD.IADD R2, R2, 0x1, -R7 ;  /* 0x0000000102029824 */ /* 0x000fe200078e0a07 */
[----:B---3--:R-:W3:Y:S01]  /*05f0*/  MUFU.RCP R4, R4 ;  /* 0x0000000400047308 */ /* 0x008ee20000001000 */
[----:B------:R-:W-:Y:S01]  /*0600*/  @!P1 VIADD R3, R3, 0x1 ;  /* 0x0000000103039836 */ /* 0x000fe20000000000 */
[----:B------:R-:W-:-:S02]  /*0610*/  ISETP.NE.AND P1, PT, R13, RZ, PT ;  /* 0x000000ff0d00720c */ /* 0x000fc40003f25270 */
[----:B------:R-:W-:Y:S02]  /*0620*/  ISETP.GE.U32.AND P0, PT, R2, R7, PT ;  /* 0x000000070200720c */ /* 0x000fe40003f06070 */
[----:B------:R-:W-:Y:S01]  /*0630*/  LOP3.LUT R2, R16, R13, RZ, 0x3c, !PT ;  /* 0x0000000d10027212 */ /* 0x000fe200078e3cff */
[----:B--2---:R-:W-:-:S03]  /*0640*/  VIADD R8, R5, 0xffffffe ;  /* 0x0ffffffe05087836 */ /* 0x004fc60000000000 */
[----:B------:R-:W-:Y:S01]  /*0650*/  ISETP.GE.AND P2, PT, R2, RZ, PT ;  /* 0x000000ff0200720c */ /* 0x000fe20003f46270 */
[----:B------:R-:W2:Y:S01]  /*0660*/  F2I.FTZ.U32.TRUNC.NTZ R9, R8 ;  /* 0x0000000800097305 */ /* 0x000ea2000021f000 */
[----:B------:R-:W4:Y:S01]  /*0670*/  S2R R2, SR_TID.X ;  /* 0x0000000000027919 */ /* 0x000f220000002100 */
[----:B---3--:R-:W-:-:S04]  /*0680*/  VIADD R6, R4, 0xffffffe ;  /* 0x0ffffffe04067836 */ /* 0x008fc80000000000 */
[----:B------:R-:W-:Y:S02]  /*0690*/  @P0 VIADD R3, R3, 0x1 ;  /* 0x0000000103030836 */ /* 0x000fe40000000000 */
[----:B------:R3:W5:Y:S04]  /*06a0*/  F2I.FTZ.U32.TRUNC.NTZ R7, R6 ;  /* 0x0000000600077305 */ /* 0x000768000021f000 */
[----:B------:R-:W-:Y:S01]  /*06b0*/  @!P2 IMAD.MOV R3, RZ, RZ, -R3 ;  /* 0x000000ffff03a224 */ /* 0x000fe200078e0a03 */
[----:B------:R-:W-:Y:S01]  /*06c0*/  @!P1 LOP3.LUT R3, RZ, R13, RZ, 0x33, !PT ;  /* 0x0000000dff039212 */ /* 0x000fe200078e33ff */
[----:B--2---:R-:W-:Y:S02]  /*06d0*/  IMAD.MOV R8, RZ, RZ, -R9 ;  /* 0x000000ffff087224 */ /* 0x004fe400078e0a09 */
[----:B---3--:R-:W-:-:S02]  /*06e0*/  IMAD.MOV.U32 R6, RZ, RZ, RZ ;  /* 0x000000ffff067224 */ /* 0x008fc400078e00ff */
[----:B------:R-:W-:Y:S02]  /*06f0*/  IMAD.MOV R4, RZ, RZ, -R3 ;  /* 0x000000ffff047224 */ /* 0x000fe400078e0a03 */
[----:B------:R-:W-:Y:S02]  /*0700*/  IMAD R5, R8, R11, RZ ;  /* 0x0000000b08057224 */ /* 0x000fe400078e02ff */
[----:B------:R-:W-:Y:S02]  /*0710*/  IMAD R4, R13, R4, R16 ;  /* 0x000000040d047224 */ /* 0x000fe400078e0210 */
[----:B------:R-:W-:Y:S02]  /*0720*/  IMAD.MOV.U32 R8, RZ, RZ, RZ ;  /* 0x000000ffff087224 */ /* 0x000fe400078e00ff */
[----:B------:R-:W-:Y:S02]  /*0730*/  IMAD.IADD R4, R10, 0x1, R4 ;  /* 0x000000010a047824 */ /* 0x000fe400078e0204 */
[----:B-1---5:R-:W-:-:S02]  /*0740*/  IMAD.MOV R17, RZ, RZ, -R7 ;  /* 0x000000ffff117224 */ /* 0x022fc400078e0a07 */
[----:B------:R-:W-:Y:S01]  /*0750*/  IMAD.SHL.U32 R4, R4, 0x80, RZ ;  /* 0x0000008004047824 */ /* 0x000fe200078e00ff */
[----:B----4-:R-:W-:Y:S01]  /*0760*/  SHF.R.U32.HI R10, RZ, 0x2, R2 ;  /* 0x00000002ff0a7819 */ /* 0x010fe20000011602 */
[----:B------:R-:W-:Y:S01]  /*0770*/  IMAD.HI.U32 R8, R9, R5, R8 ;  /* 0x0000000509087227 */ /* 0x000fe200078e0008 */
[----:B------:R-:W-:Y:S02]  /*0780*/  SHF.R.U32.HI R13, RZ, 0x3, R2 ;  /* 0x00000003ff0d7819 */ /* 0x000fe40000011602 */
[----:B------:R-:W-:Y:S01]  /*0790*/  SGXT.U32 R10, R10, 0x8 ;  /* 0x000000080a0a781a */ /* 0x000fe20000000000 */
[----:B------:R-:W-:Y:S01]  /*07a0*/  IMAD R5, R17, R12, RZ ;  /* 0x0000000c11057224 */ /* 0x000fe200078e02ff */
[----:B------:R-:W-:Y:S01]  /*07b0*/  SGXT.U32 R13, R13, 0x7 ;  /* 0x000000070d0d781a */ /* 0x000fe20000000000 */
[----:B------:R-:W-:Y:S01]  /*07c0*/  IMAD.SHL.U32 R9, R2, 0x2, RZ ;  /* 0x0000000202097824 */ /* 0x000fe200078e00ff */
[----:B------:R-:W-:Y:S01]  /*07d0*/  PRMT R28, R10, 0x6540, R3 ;  /* 0x000065400a1c7816 */ /* 0x000fe20000000003 */
[----:B------:R-:W-:Y:S01]  /*07e0*/  IMAD.HI.U32 R6, R7, R5, R6 ;  /* 0x0000000507067227 */ /* 0x000fe200078e0006 */
[----:B------:R-:W-:-:S02]  /*07f0*/  LOP3.LUT R27, R4, R13, RZ, 0xfc, !PT ;  /* 0x0000000d041b7212 */ /* 0x000fc400078efcff */
[----:B------:R-:W-:Y:S01]  /*0800*/  IABS R16, R28 ;  /* 0x0000001c00107213 */ /* 0x000fe20000000000 */
[----:B------:R-:W-:Y:S01]  /*0810*/  IMAD.SHL.U32 R5, R2, 0x2, RZ ;  /* 0x0000000202057824 */ /* 0x000fe200078e00ff */
[----:B------:R-:W-:Y:S02]  /*0820*/  IABS R17, R27 ;  /* 0x0000001b00117213 */ /* 0x000fe40000000000 */
[----:B------:R-:W-:Y:S01]  /*0830*/  SHF.R.U32.HI R18, RZ, 0x2, R2 ;  /* 0x00000002ff127819 */ /* 0x000fe20000011602 */
[----:B------:R-:W-:Y:S01]  /*0840*/  IMAD.HI.U32 R8, R8, R16, RZ ;  /* 0x0000001008087227 */ /* 0x000fe200078e00ff */
[----:B------:R-:W-:Y:S02]  /*0850*/  LOP3.LUT R7, R5, 0x6, RZ, 0xc0, !PT ;  /* 0x0000000605077812 */ /* 0x000fe400078ec0ff */
[----:B------:R-:W-:Y:S01]  /*0860*/  LOP3.LUT R25, R2, 0x1f, RZ, 0xc0, !PT ;  /* 0x0000001f02197812 */ /* 0x000fe200078ec0ff */
[----:B------:R-:W-:Y:S01]  /*0870*/  IMAD.MOV R8, RZ, RZ, -R8 ;  /* 0x000000ffff087224 */ /* 0x000fe200078e0a08 */
[----:B------:R-:W-:Y:S01]  /*0880*/  LOP3.LUT R23, R7, 0xc0, R18, 0xf8, !PT ;  /* 0x000000c007177812 */ /* 0x000fe200078ef812 */
[----:B------:R-:W-:Y:S01]  /*0890*/  IMAD.HI.U32 R6, R6, R17, RZ ;  /* 0x0000001106067227 */ /* 0x000fe200078e00ff */
[----:B------:R-:W-:-:S02]  /*08a0*/  SHF.R.U32.HI R7, RZ, 0x5, R2 ;  /* 0x00000005ff077819 */ /* 0x000fc40000011602 */
[----:B------:R-:W-:Y:S01]  /*08b0*/  ISETP.GE.AND P5, PT, R27, RZ, PT ;  /* 0x000000ff1b00720c */ /* 0x000fe20003fa6270 */
[----:B------:R-:W-:Y:S01]  /*08c0*/  IMAD R16, R11, R8, R16 ;  /* 0x000000080b107224 */ /* 0x000fe200078e0210 */
[----:B------:R-:W-:Y:S01]  /*08d0*/  ISETP.GE.AND P4, PT, R28, RZ, PT ;  /* 0x000000ff1c00720c */ /* 0x000fe20003f86270 */
[----:B------:R-:W-:Y:S01]  /*08e0*/  IMAD.MOV R6, RZ, RZ, -R6 ;  /* 0x000000ffff067224 */ /* 0x000fe200078e0a06 */
[----:B------:R-:W-:Y:S01]  /*08f0*/  SHF.R.U32.HI R24, RZ, 0x5, R2 ;  /* 0x00000005ff187819 */ /* 0x000fe20000011602 */
[----:B------:R-:W-:Y:S01]  /*0900*/  IMAD.SHL.U32 R8, R7, 0x10, RZ ;  /* 0x0000001007087824 */ /* 0x000fe200078e00ff */
[----:B------:R-:W-:Y:S01]  /*0910*/  ISETP.GT.U32.AND P1, PT, R11, R16, PT ;  /* 0x000000100b00720c */ /* 0x000fe20003f24070 */
[----:B------:R-:W-:Y:S01]  /*0920*/  IMAD R17, R12, R6, R17 ;  /* 0x000000060c117224 */ /* 0x000fe200078e0211 */
[----:B------:R-:W-:Y:S01]  /*0930*/  SGXT.U32 R24, R24, 0x5 ;  /* 0x000000051818781a */ /* 0x000fe20000000000 */
[----:B------:R-:W-:Y:S01]  /*0940*/  IMAD.SHL.U32 R18, R2, 0x10, RZ ;  /* 0x0000001002127824 */ /* 0x000fe200078e00ff */
[----:B------:R-:W-:Y:S01]  /*0950*/  LOP3.LUT R8, R8, 0x70, RZ, 0xc0, !PT ;  /* 0x0000007008087812 */ /* 0x000fe200078ec0ff */
[----:B------:R-:W-:Y:S01]  /*0960*/  IMAD.SHL.U32 R6, R2, 0x8, RZ ;  /* 0x0000000802067824 */ /* 0x000fe200078e00ff */
[----:B------:R-:W-:-:S02]  /*0970*/  ISETP.GT.U32.AND P0, PT, R12, R17, PT ;  /* 0x000000110c00720c */ /* 0x000fc40003f04070 */
[----:B------:R-:W-:Y:S02]  /*0980*/  CS2R R28, SRZ ;  /* 0x00000000001c7805 */ /* 0x000fe4000001ff00 */
[----:B------:R-:W-:Y:S02]  /*0990*/  LOP3.LUT R19, R9, 0x30, R18, 0x48, !PT ;  /* 0x0000003009137812 */ /* 0x000fe400078e4812 */
[----:B------:R-:W-:Y:S01]  /*09a0*/  LEA.HI R22, R25, R8, RZ, 0x1e ;  /* 0x0000000819167211 */ /* 0x000fe200078ff0ff */
[----:B------:R-:W-:Y:S01]  /*09b0*/  IMAD R8, R24, 0x21, R25 ;  /* 0x0000002118087824 */ /* 0x000fe200078e0219 */
[----:B------:R-:W-:Y:S01]  /*09c0*/  LOP3.LUT R9, R6, 0x38, RZ, 0xc0, !PT ;  /* 0x0000003806097812 */ /* 0x000fe200078ec0ff */
[----:B------:R-:W-:Y:S01]  /*09d0*/  @!P1 IMAD.IADD R16, R16, 0x1, -R11 ;  /* 0x0000000110109824 */ /* 0x000fe200078e0a0b */
[----:B------:R-:W-:Y:S01]  /*09e0*/  CS2R R24, SRZ ;  /* 0x0000000000187805 */ /* 0x000fe2000001ff00 */
[----:B------:R-:W-:Y:S01]  /*09f0*/  IMAD R21, R10, 0x40, R19 ;  /* 0x000000400a157824 */ /* 0x000fe200078e0213 */
[----:B------:R-:W-:Y:S01]  /*0a00*/  ISETP.GE.AND P1, PT, R9, UR8, PT ;  /* 0x0000000809007c0c */ /* 0x000fe2000bf26270 */
[----:B------:R-:W-:Y:S01]  /*0a10*/  IMAD R10, R22, 0x108, R23 ;  /* 0x00000108160a7824 */ /* 0x000fe200078e0217 */
[----:B------:R-:W-:Y:S01]  /*0a20*/  ISETP.GT.U32.AND P2, PT, R11, R16, PT ;  /* 0x000000100b00720c */ /* 0x000fe20003f44070 */
[----:B------:R-:W-:Y:S01]  /*0a30*/  @!P0 IMAD.IADD R17, R17, 0x1, -R12 ;  /* 0x0000000111118824 */ /* 0x000fe200078e0a0c */
[----:B------:R-:W-:-:S02]  /*0a40*/  LOP3.LUT R20, R9, 0x30, R2, 0x78, !PT ;  /* 0x0000003009147812 */ /* 0x000fc400078e7802 */
[----:B------:R-:W-:Y:S02]  /*0a50*/  SEL R19, R26, RZ, !P1 ;  /* 0x000000ff1a137207 */ /* 0x000fe40004800000 */
[----:B------:R-:W-:Y:S02]  /*0a60*/  CS2R R26, SRZ ;  /* 0x00000000001a7805 */ /* 0x000fe4000001ff00 */
[----:B------:R-:W-:Y:S01]  /*0a70*/  ISETP.GT.U32.AND P0, PT, R12, R17, PT ;  /* 0x000000110c00720c */ /* 0x000fe20003f04070 */
[----:B------:R-:W-:Y:S01]  /*0a80*/  IMAD R20, R13, 0x40, R20 ;  /* 0x000000400d147824 */ /* 0x000fe200078e0214 */
[----:B------:R-:W-:-:S03]  /*0a90*/  ISETP.NE.U32.AND P1, PT, R19, RZ, PT ;  /* 0x000000ff1300720c */ /* 0x000fc60003f25070 */
[----:B------:R-:W-:Y:S01]  /*0aa0*/  @!P2 IMAD.IADD R16, R16, 0x1, -R11 ;  /* 0x000000011010a824 */ /* 0x000fe200078e0a0b */
[----:B------:R-:W-:Y:S02]  /*0ab0*/  ISETP.NE.AND P2, PT, R14, RZ, PT ;  /* 0x000000ff0e00720c */ /* 0x000fe40003f45270 */
[----:B------:R-:W-:Y:S01]  /*0ac0*/  LOP3.LUT R11, R18, 0x30, RZ, 0xc0, !PT ;  /* 0x00000030120b7812 */ /* 0x000fe200078ec0ff */
[----:B------:R-:W-:Y:S01]  /*0ad0*/  @!P4 IMAD.MOV R16, RZ, RZ, -R16 ;  /* 0x000000ffff10c224 */ /* 0x000fe200078e0a10 */
[----:B------:R-:W-:-:S03]  /*0ae0*/  @!P3 LOP3.LUT R16, RZ, R15, RZ, 0x33, !PT ;  /* 0x0000000fff10b212 */ /* 0x000fc600078e33ff */
[----:B------:R-:W-:Y:S01]  /*0af0*/  @!P0 IMAD.IADD R17, R17, 0x1, -R12 ;  /* 0x0000000111118824 */ /* 0x000fe200078e0a0c */
[----:B------:R-:W-:Y:S01]  /*0b00*/  ISETP.GE.AND P0, PT, R11, UR8, PT ;  /* 0x000000080b007c0c */ /* 0x000fe2000bf06270 */
[----:B------:R-:W-:Y:S01]  /*0b10*/  IMAD.U32 R12, RZ, RZ, UR7 ;  /* 0x00000007ff0c7e24 */ /* 0x000fe2000f8e00ff */
[----:B------:R-:W-:Y:S01]  /*0b20*/  UIADD3 UR7, UR8, -0x40, URZ ;  /* 0xffffffc008077890 */ /* 0x000fe2000fffe03f */
[----:B------:R-:W-:Y:S02]  /*0b30*/  IMAD.MOV.U32 R22, RZ, RZ, R17 ;  /* 0x000000ffff167224 */ /* 0x000fe400078e0011 */
[----:B------:R-:W-:Y:S01]  /*0b40*/  IMAD R13, R16, UR12, R11 ;  /* 0x0000000c100d7c24 */ /* 0x000fe2000f8e020b */
[----:B------:R-:W-:Y:S01]  /*0b50*/  SEL R12, R12, RZ, !P0 ;  /* 0x000000ff0c0c7207 */ /* 0x000fe20004000000 */
[----:B------:R-:W-:Y:S01]  /*0b60*/  @!P5 IMAD.MOV R22, RZ, RZ, -R22 ;  /* 0x000000ffff16d224 */ /* 0x000fe200078e0a16 */
[----:B------:R-:W-:Y:S02]  /*0b70*/  @!P2 LOP3.LUT R22, RZ, R14, RZ, 0x33, !PT ;  /* 0x0000000eff16a212 */ /* 0x000fe400078e33ff */
[----:B------:R-:W-:-:S02]  /*0b80*/  ISETP.GE.AND P5, PT, R9, UR7, PT ;  /* 0x0000000709007c0c */ /* 0x000fc4000bfa6270 */
[----:B------:R-:W-:Y:S01]  /*0b90*/  ISETP.NE.U32.AND P0, PT, R12, RZ, PT ;  /* 0x000000ff0c00720c */ /* 0x000fe20003f05070 */
[----:B------:R-:W-:Y:S01]  /*0ba0*/  IMAD R12, R22, UR9, R9 ;  /* 0x00000009160c7c24 */ /* 0x000fe2000f8e0209 */
[----:B------:R-:W-:Y:S02]  /*0bb0*/  ISETP.GE.AND P4, PT, R11, UR7, PT ;  /* 0x000000070b007c0c */ /* 0x000fe4000bf86270 */
[----:B------:R-:W-:Y:S01]  /*0bc0*/  PLOP3.LUT P2, PT, PT, PT, UP0, 0x80, 0x0 ;  /* 0x000000000000781c */ /* 0x000fe20003f4f008 */
[----:B------:R-:W-:Y:S01]  /*0bd0*/  UISETP.GE.AND UP0, UPT, UR4, 0x40, UPT ;  /* 0x000000400400788c */ /* 0x000fe2000bf06270 */
[----:B------:R-:W-:Y:S02]  /*0be0*/  SEL R17, RZ, 0x8, P5 ;  /* 0x00000008ff117807 */ /* 0x000fe40002800000 */
[----:B------:R-:W-:Y:S02]  /*0bf0*/  SEL R18, RZ, 0x10, P4 ;  /* 0x00000010ff127807 */ /* 0x000fe40002000000 */
[----:B------:R-:W-:-:S02]  /*0c00*/  SEL R17, R17, RZ, P2 ;  /* 0x000000ff11117207 */ /* 0x000fc40001000000 */
[----:B------:R-:W-:Y:S02]  /*0c10*/  IADD3 R16, P4, R12, UR10, RZ ;  /* 0x0000000a0c107c10 */ /* 0x000fe4000ff9e0ff */
[----:B------:R-:W-:Y:S02]  /*0c20*/  SEL R18, R18, RZ, P2 ;  /* 0x000000ff12127207 */ /* 0x000fe40001000000 */
[----:B------:R-:W-:Y:S02]  /*0c30*/  IADD3 R56, P5, R13, UR14, RZ ;  /* 0x0000000e0d387c10 */ /* 0x000fe4000ffbe0ff */
[----:B------:R-:W-:Y:S02]  /*0c40*/  ISETP.NE.U32.AND P2, PT, R17, RZ, PT ;  /* 0x000000ff1100720c */ /* 0x000fe40003f45070 */
[----:B------:R-:W-:Y:S01]  /*0c50*/  LEA.HI.X.SX32 R17, R12, UR11, 0x1, P4 ;  /* 0x0000000b0c117c11 */ /* 0x000fe2000a0f0eff */
[----:B------:R-:W-:Y:S01]  /*0c60*/  VIADD R12, R20, UR5 ;  /* 0x00000005140c7c36 */ /* 0x000fe20008000000 */
[----:B------:R-:W-:Y:S01]  /*0c70*/  LEA.HI.X.SX32 R57, R13, UR15, 0x1, P5 ;  /* 0x0000000f0d397c11 */ /* 0x000fe2000a8f0eff */
[----:B------:R-:W-:Y:S01]  /*0c80*/  VIADD R13, R21, UR5 ;  /* 0x00000005150d7c36 */ /* 0x000fe20008000000 */
[----:B------:R-:W-:-:S02]  /*0c90*/  ISETP.NE.U32.AND P3, PT, R18, RZ, PT ;  /* 0x000000ff1200720c */ /* 0x000fc40003f65070 */
[----:B------:R-:W-:Y:S01]  /*0ca0*/  @!PT LDS RZ, [RZ] ;  /* 0x00000000fffff984 */ /* 0x000fe20000000800 */
[----:B------:R-:W-:Y:S01]  /*0cb0*/  @!PT LDS RZ, [RZ] ;  /* 0x00000000fffff984 */ /* 0x000fe20000000800 */
[----:B------:R-:W-:Y:S01]  /*0cc0*/  @!PT LDS RZ, [RZ] ;  /* 0x00000000fffff984 */ /* 0x000fe20000000800 */
[----:B------:R1:W-:Y:S04]  /*0cd0*/  LDGSTS.E.64 [R12+0x800], desc[UR18][R16.64], P1 ;  /* 0x00800000100c7fae */ /* 0x0003e80008921a52 */
[----:B------:R-:W0:Y:S04]  /*0ce0*/  LDGDEPBAR ;  /* 0x00000000000079af */ /* 0x000e280000000000 */
[----:B------:R1:W-:Y:S01]  /*0cf0*/  LDGSTS.E.BYPASS.128 [R13+0x6800], desc[UR18][R56.64], P0 ;  /* 0x06800000380d7fae */ /* 0x0003e20008101c52 */
[----:B------:R-:W-:-:S03]  /*0d00*/  PLOP3.LUT P0, PT, PT, PT, UP0, 0x80, 0x0 ;  /* 0x000000000000781c */ /* 0x000fc60003f0f008 */
[----:B------:R-:W0:Y:S01]  /*0d10*/  LDGDEPBAR ;  /* 0x00000000000079af */ /* 0x000e220000000000 */
[----:B------:R-:W-:Y:S06]  /*0d20*/  BAR.SYNC.DEFER_BLOCKING 0x0 ;  /* 0x0000000000007b1d */ /* 0x000fec0000010000 */
[----:B------:R-:W-:Y:S01]  /*0d30*/  @!PT LDS RZ, [RZ] ;  /* 0x00000000fffff984 */ /* 0x000fe20000000800 */
[----:B------:R-:W-:Y:S01]  /*0d40*/  @!PT LDS RZ, [RZ] ;  /* 0x00000000fffff984 */ /* 0x000fe20000000800 */
[----:B------:R-:W-:Y:S01]  /*0d50*/  @!PT LDS RZ, [RZ] ;  /* 0x00000000fffff984 */ /* 0x000fe20000000800 */
[----:B------:R1:W-:Y:S04]  /*0d60*/  LDGSTS.E.64 [R12+0x2800], desc[UR18][R16.64+0x40], P2 ;  /* 0x02800040100c7fae */ /* 0x0003e80009121a52 */
[----:B------:R-:W0:Y:S04]  /*0d70*/  LDGDEPBAR ;  /* 0x00000000000079af */ /* 0x000e280000000000 */
[----:B------:R1:W-:Y:S04]  /*0d80*/  LDGSTS.E.BYPASS.128 [R13+0xa800], desc[UR18][R56.64+0x40], P3 ;  /* 0x0a800040380d7fae */ /* 0x0003e80009901c52 */
[----:B------:R-:W0:Y:S01]  /*0d90*/  LDGDEPBAR ;  /* 0x00000000000079af */ /* 0x000e220000000000 */
[----:B-1----:R-:W-:Y:S05]  /*0da0*/  @!P0 BRA `(.L_x_0) ;  /* 0x0000000400d48947 */ /* 0x002fea0003800000 */
[----:B------:R-:W-:Y:S01]  /*0db0*/  USHF.R.S32.HI UR6, URZ, 0x1f, UR4 ;  /* 0x0000001f3f067899 */ /* 0x000fe20008011404 */
[----:B------:R-:W-:Y:S02]  /*0dc0*/  IADD3 R19, P0, R56, 0x80, RZ ;  /* 0x0000008038137810 */ /* 0x000fe40007f1e0ff */
[----:B------:R-:W-:Y:S02]  /*0dd0*/  CS2R R24, SRZ ;  /* 0x0000000000187805 */ /* 0x000fe4000001ff00 */
[----:B------:R-:W-:Y:S01]  /*0de0*/  IADD3 R18, P1, R16, 0x80, RZ ;  /* 0x0000008010127810 */ /* 0x000fe20007f3e0ff */
[----:B------:R-:W-:Y:S01]  /*0df0*/  ULEA.HI UR6, UR6, UR4, URZ, 0x6 ;  /* 0x0000000406067291 */ /* 0x000fe2000f8f303f */
[----:B------:R-:W-:Y:S02]  /*0e00*/  LOP3.LUT R21, R2, 0x300, RZ, 0xc0, !PT ;  /* 0x0000030002157812 */ /* 0x000fe400078ec0ff */
[----:B------:R-:W-:Y:S02]  /*0e10*/  CS2R R26, SRZ ;  /* 0x00000000001a7805 */ /* 0x000fe4000001ff00 */
[----:B------:R-:W-:-:S02]  /*0e20*/  LOP3.LUT R22, R7, 0x7fffffc, RZ, 0xc0, !PT ;  /* 0x07fffffc07167812 */ /* 0x000fc400078ec0ff */
[----:B------:R-:W-:Y:S02]  /*0e30*/  CS2R R28, SRZ ;  /* 0x00000000001c7805 */ /* 0x000fe4000001ff00 */
[----:B------:R-:W-:Y:S02]  /*0e40*/  LOP3.LUT R20, R21, 0x4000000, RZ, 0xfc, !PT ;  /* 0x0400000015147812 */ /* 0x000fe400078efcff */
[----:B------:R-:W-:Y:S02]  /*0e50*/  CS2R R30, SRZ ;  /* 0x00000000001e7805 */ /* 0x000fe4000001ff00 */
[----:B------:R-:W-:Y:S02]  /*0e60*/  CS2R R32, SRZ ;  /* 0x0000000000207805 */ /* 0x000fe4000001ff00 */
[----:B------:R-:W-:Y:S02]  /*0e70*/  CS2R R34, SRZ ;  /* 0x0000000000227805 */ /* 0x000fe4000001ff00 */
[----:B------:R-:W-:-:S02]  /*0e80*/  CS2R R36, SRZ ;  /* 0x0000000000247805 */ /* 0x000fc4000001ff00 */
[----:B------:R-:W-:Y:S02]  /*0e90*/  CS2R R38, SRZ ;  /* 0x0000000000267805 */ /* 0x000fe4000001ff00 */
[----:B------:R-:W-:Y:S02]  /*0ea0*/  CS2R R40, SRZ ;  /* 0x0000000000287805 */ /* 0x000fe4000001ff00 */
[----:B------:R-:W-:Y:S02]  /*0eb0*/  CS2R R42, SRZ ;  /* 0x00000000002a7805 */ /* 0x000fe4000001ff00 */
[----:B------:R-:W-:Y:S02]  /*0ec0*/  CS2R R44, SRZ ;  /* 0x00000000002c7805 */ /* 0x000fe4000001ff00 */
[----:B------:R-:W-:Y:S02]  /*0ed0*/  CS2R R46, SRZ ;  /* 0x00000000002e7805 */ /* 0x000fe4000001ff00 */
[----:B------:R-:W-:-:S02]  /*0ee0*/  CS2R R48, SRZ ;  /* 0x0000000000307805 */ /* 0x000fc4000001ff00 */
[----:B------:R-:W-:Y:S02]  /*0ef0*/  CS2R R50, SRZ ;  /* 0x0000000000327805 */ /* 0x000fe4000001ff00 */
[----:B------:R-:W-:Y:S02]  /*0f00*/  CS2R R52, SRZ ;  /* 0x0000000000347805 */ /* 0x000fe4000001ff00 */
[----:B------:R-:W-:Y:S01]  /*0f10*/  CS2R R54, SRZ ;  /* 0x0000000000367805 */ /* 0x000fe2000001ff00 */
[----:B-1----:R-:W-:Y:S01]  /*0f20*/  IMAD.X R56, RZ, RZ, R57, P0 ;  /* 0x000000ffff387224 */ /* 0x002fe200000e0639 */
[----:B------:R-:W-:Y:S01]  /*0f30*/  LOP3.LUT R21, R21, 0x4000002, RZ, 0xfc, !PT ;  /* 0x0400000215157812 */ /* 0x000fe200078efcff */
[----:B------:R-:W-:Y:S01]  /*0f40*/  IMAD.X R23, RZ, RZ, R17, P1 ;  /* 0x000000ffff177224 */ /* 0x000fe200008e0611 */
[----:B------:R-:W-:Y:S02]  /*0f50*/  USHF.R.S32.HI UR14, URZ, 0x6, UR6 ;  /* 0x000000063f0e7899 */ /* 0x000fe40008011406 */
[----:B------:R-:W-:Y:S01]  /*0f60*/  UIADD3 UR15, UR8, -0x80, URZ ;  /* 0xffffff80080f7890 */ /* 0x000fe2000fffe03f */
[----:B------:R-:W-:Y:S01]  /*0f70*/  UMOV UR16, 0x1 ;  /* 0x0000000100107882 */ /* 0x000fe20000000000 */
[----:B------:R-:W-:Y:S01]  /*0f80*/  UMOV UR6, 0xffffffff ;  /* 0xffffffff00067882 */ /* 0x000fe20000000000 */
[----:B------:R-:W-:-:S09]  /*0f90*/  UMOV UR4, URZ ;  /* 0x0000003f00047c82 */ /* 0x000fd20008000000 */
.L_x_1:
[----:B------:R-:W-:Y:S01]  /*0fa0*/  UIADD3 UR6, UR6, 0x1, URZ ;  /* 0x0000000106067890 */ /* 0x000fe2000fffe03f */
[----:B-1----:R-:W1:Y:S01]  /*0fb0*/  SHFL.IDX PT, R58, R22, RZ, 0x1f ;  /* 0x00001fff163a7589 */ /* 0x002e6200000e0000 */
[----:B------:R-:W-:Y:S01]  /*0fc0*/  IMAD.MOV.U32 R16, RZ, RZ, R20 ;  /* 0x000000ffff107224 */ /* 0x000fe200078e0014 */
[----:B------:R-:W-:Y:S01]  /*0fd0*/  UMOV UR7, URZ ;  /* 0x0000003f00077c82 */ /* 0x000fe20008000000 */
[----:B------:R-:W-:Y:S01]  /*0fe0*/  UISETP.GE.AND UP0, UPT, UR6, 0x3, UPT ;  /* 0x000000030600788c */ /* 0x000fe2000bf06270 */
[----:B------:R-:W-:Y:S01]  /*0ff0*/  IMAD.MOV.U32 R17, RZ, RZ, -0x7fffffe0 ;  /* 0x80000020ff117424 */ /* 0x000fe200078e00ff */
[----:B------:R-:W-:-:S04]  /*1000*/  DEPBAR.LE SB0, 0x2 ;  /* 0x000080800000791a */ /* 0x000fc80000000000 */
[----:B------:R-:W-:Y:S01]  /*1010*/  USEL UR17, UR6, URZ, !UP0 ;  /* 0x0000003f06117287 */ /* 0x000fe2000c000000 */
[----:B------:R-:W-:Y:S01]  /*1020*/  IMAD.MOV.U32 R57, RZ, RZ, R16 ;  /* 0x000000ffff397224 */ /* 0x000fe200078e0010 */
[----:B------:R-:W-:Y:S01]  /*1030*/  BAR.SYNC.DEFER_BLOCKING 0x0 ;  /* 0x0000000000007b1d */ /* 0x000fe20000010000 */
[----:B------:R-:W-:Y:S02]  /*1040*/  UIADD3 UR16, UR16, 0x1, URZ ;  /* 0x0000000110107890 */ /* 0x000fe4000fffe03f */
[----:B------:R-:W-:-:S04]  /*1050*/  ULEA UR6, UR17, UR5, 0xe ;  /* 0x0000000511067291 */ /* 0x000fc8000f8e703f */
[----:B------:R-:W-:-:S04]  /*1060*/  UIADD3 UR6, UR6, 0x6800, URZ ;  /* 0x0000680006067890 */ /* 0x000fc8000fffe03f */
[----:B------:R-:W-:Y:S01]  /*1070*/  USHF.R.U32.HI UR6, URZ, 0x4, UR6 ;  /* 0x000000043f067899 */ /* 0x000fe20008011606 */
[----:B-1----:R-:W-:-:S03]  /*1080*/  R2UR UR9, R58 ;  /* 0x000000003a0972ca */ /* 0x002fc600000e0000 */
[----:B------:R-:W-:-:S07]  /*1090*/  ULOP3.LUT UR6, UR6, 0x3fff, URZ, 0xc0, !UPT ;  /* 0x00003fff06067892 */ /* 0x000fce000f8ec03f */
[----:B------:R-:W-:Y:S02]  /*10a0*/  UMOV UR8, UR6 ;  /* 0x0000000600087c82 */ /* 0x000fe40008000000 */
[----:B------:R-:W-:Y:S01]  /*10b0*/  IADD3 R16, P0, R57, UR8, RZ ;  /* 0x0000000839107c10 */ /* 0x000fe2000ff1e0ff */
[----:B------:R-:W-:Y:S01]  /*10c0*/  UMOV UR8, UR7 ;  /* 0x0000000700087c82 */ /* 0x000fe20008000000 */
[----:B------:R-:W-:Y:S01]  /*10d0*/  USHF.L.U32 UR9, UR9, 0x6, URZ ;  /* 0x0000000609097899 */ /* 0x000fe2000800063f */
[----:B------:R-:W-:Y:S01]  /*10e0*/  WARPGROUP.ARRIVE ;  /* 0x00000000000079c5 */ /* 0x000fe20000000000 */
[----:B------:R-:W-:Y:S01]  /*10f0*/  IADD3.X R17, R17, UR8, RZ, P0, !PT ;  /* 0x0000000811117c10 */ /* 0x000fe200087fe4ff */
[----:B------:R-:W-:Y:S01]  /*1100*/  ULEA UR8, UR17, UR5, 0xd ;  /* 0x0000000511087291 */ /* 0x000fe2000f8e683f */
[----:B------:R-:W-:Y:S01]  /*1110*/  R2UR UR10, R16 ;  /* 0x00000000100a72ca */ /* 0x000fe200000e0000 */
[----:B------:R-:W-:Y:S01]  /*1120*/  ULOP3.LUT UR9, UR9, 0x1c0, URZ, 0xc0, !UPT ;  /* 0x000001c009097892 */ /* 0x000fe2000f8ec03f */
[----:B------:R-:W-:Y:S01]  /*1130*/  R2UR UR11, R17 ;  /* 0x00000000110b72ca */ /* 0x000fe200000e0000 */
[----:B------:R-:W-:Y:S01]  /*1140*/  UIADD3 UR8, UR8, 0x800, URZ ;  /* 0x0000080008087890 */ /* 0x000fe2000fffe03f */
[----:B------:R-:W-:-:S02]  /*1150*/  IMAD.MOV.U32 R16, RZ, RZ, R21 ;  /* 0x000000ffff107224 */ /* 0x000fc400078e0015 */
[----:B------:R-:W-:Y:S01]  /*1160*/  IMAD.MOV.U32 R17, RZ, RZ, -0x7fffffe0 ;  /* 0x80000020ff117424 */ /* 0x000fe200078e00ff */
[----:B------:R-:W-:Y:S01]  /*1170*/  USHF.R.U32.HI UR8, URZ, 0x4, UR8 ;  /* 0x000000043f087899 */ /* 0x000fe20008011608 */
[----:B------:R-:W-:-:S03]  /*1180*/  IMAD.MOV.U32 R57, RZ, RZ, R16 ;  /* 0x000000ffff397224 */ /* 0x000fc600078e0010 */
[----:B------:R-:W-:-:S04]  /*1190*/  ULOP3.LUT UR8, UR8, 0x3fff, URZ, 0xc0, !UPT ;  /* 0x00003fff08087892 */ /* 0x000fc8000f8ec03f */
[----:B------:R-:W-:-:S04]  /*11a0*/  UIADD3 UR12, UP0, UR9, UR8, URZ ;  /* 0x00000008090c7290 */ /* 0x000fc8000ff1e03f */
[----:B------:R-:W-:Y:S02]  /*11b0*/  UIADD3.X UR13, URZ, URZ, URZ, UP0, !UPT ;  /* 0x0000003f3f0d7290 */ /* 0x000fe400087fe43f */
[----:B------:R-:W-:Y:S02]  /*11c0*/  ULOP3.LUT UR8, UR12, 0x2000000, URZ, 0xfc, !UPT ;  /* 0x020000000c087892 */ /* 0x000fe4000f8efc3f */
[----:B------:R-:W-:-:S09]  /*11d0*/  ULOP3.LUT UR9, UR13, 0x80000020, URZ, 0xfc, !UPT ;  /* 0x800000200d097892 */ /* 0x000fd2000f8efc3f */
[----:B------:R-:W-:Y:S01]  /*11e0*/  QGMMA.64x64x32.F32.E4M3.E4M3 R24, gdesc[UR8], R24 ;  /* 0x00e00000081879f3 */ /* 0x000fe20008700818 */
[----:B------:R-:W-:Y:S01]  /*11f0*/  UMOV UR8, UR6 ;  /* 0x0000000600087c82 */ /* 0x000fe20008000000 */
[----:B------:R-:W-:Y:S01]  /*1200*/  UMOV UR9, 0x80000020 ;  /* 0x8000002000097882 */ /* 0x000fe20000000000 */
[----:B------:R-:W-:Y:S01]  /*1210*/  IADD3 R16, P0, R57, UR8, RZ ;  /* 0x0000000839107c10 */ /* 0x000fe2000ff1e0ff */
[----:B------:R-:W-:Y:S01]  /*1220*/  UMOV UR8, 0x2000002 ;  /* 0x0200000200087882 */ /* 0x000fe20000000000 */
[----:B------:R-:W-:Y:S02]  /*1230*/  UIADD3 UR6, UR14, -0x2, URZ ;  /* 0xfffffffe0e067890 */ /* 0x000fe4000fffe03f */
[----:B------:R-:W-:Y:S01]  /*1240*/  IADD3.X R17, R17, UR7, RZ, P0, !PT ;  /* 0x0000000711117c10 */ /* 0x000fe200087fe4ff */
[----:B------:R-:W-:Y:S01]  /*1250*/  UIADD3.64 UR8, UR12, UR8, URZ ;  /* 0x000000080c087297 */ /* 0x000fe2000fffe03f */
[----:B------:R-:W-:Y:S01]  /*1260*/  R2UR UR10, R16 ;  /* 0x00000000100a72ca */ /* 0x000fe200000e0000 */
[----:B------:R-:W-:Y:S01]  /*1270*/  UISETP.GE.AND UP0, UPT, UR4, UR6, UPT ;  /* 0x000000060400728c */ /* 0x000fe2000bf06270 */
[----:B------:R-:W-:Y:S01]  /*1280*/  R2UR UR11, R17 ;  /* 0x00000000110b72ca */ /* 0x000fe200000e0000 */
[----:B------:R-:W-:Y:S01]  /*1290*/  IMAD.MOV.U32 R17, RZ, RZ, R23 ;  /* 0x000000ffff117224 */ /* 0x000fe200078e0017 */
[----:B------:R-:W-:Y:S01]  /*12a0*/  ISETP.GE.AND P0, PT, R9, UR15, PT ;  /* 0x0000000f09007c0c */ /* 0x000fe2000bf06270 */
[----:B------:R-:W-:-:S02]  /*12b0*/  UIADD3 UR4, UR4, 0x1, URZ ;  /* 0x0000000104047890 */ /* 0x000fc4000fffe03f */
[----:B------:R-:W-:Y:S01]  /*12c0*/  PLOP3.LUT P1, PT, PT, PT, UP0, 0x80, 0x0 ;  /* 0x000000000000781c */ /* 0x000fe20003f2f008 */
[----:B------:R-:W-:Y:S01]  /*12d0*/  UISETP.GE.AND UP0, UPT, UR16, 0x3, UPT ;  /* 0x000000031000788c */ /* 0x000fe2000bf06270 */
[----:B------:R-:W-:Y:S01]  /*12e0*/  SEL R16, RZ, 0x8, P0 ;  /* 0x00000008ff107807 */ /* 0x000fe20000000000 */
[----:B------:R-:W-:Y:S02]  /*12f0*/  UMOV UR6, UR17 ;  /* 0x0000001100067c82 */ /* 0x000fe40008000000 */
[----:B------:R-:W-:Y:S01]  /*1300*/  USEL UR16, UR16, URZ, !UP0 ;  /* 0x0000003f10107287 */ /* 0x000fe2000c000000 */
[----:B------:R-:W-:Y:S01]  /*1310*/  SEL R16, R16, RZ, !P1 ;  /* 0x000000ff10107207 */ /* 0x000fe20004800000 */
[----:B------:R-:W-:-:S03]  /*1320*/  UISETP.NE.AND UP0, UPT, UR14, UR4, UPT ;  /* 0x000000040e00728c */ /* 0x000fc6000bf05270 */
[----:B------:R-:W-:Y:S01]  /*1330*/  ISETP.NE.U32.AND P0, PT, R16, RZ, PT ;  /* 0x000000ff1000720c */ /* 0x000fe20003f05070 */
[----:B------:R-:W-:Y:S02]  /*1340*/  IMAD.U32 R59, RZ, RZ, UR16 ;  /* 0x00000010ff3b7e24 */ /* 0x000fe4000f8e00ff */
[----:B------:R-:W-:Y:S01]  /*1350*/  IMAD.MOV.U32 R16, RZ, RZ, R18 ;  /* 0x000000ffff107224 */ /* 0x000fe200078e0012 */
[----:B------:R-:W-:Y:S01]  /*1360*/  PLOP3.LUT P2, PT, PT, PT, UP0, 0x80, 0x0 ;  /* 0x000000000000781c */ /* 0x000fe20003f4f008 */
[----:B------:R-:W-:Y:S02]  /*1370*/  IMAD R59, R59, 0x2000, R12 ;  /* 0x000020003b3b7824 */ /* 0x000fe400078e020c */
[----:B------:R-:W-:Y:S01]  /*1380*/  IMAD.U32 R58, RZ, RZ, UR16 ;  /* 0x00000010ff3a7e24 */ /* 0x000fe2000f8e00ff */
[----:B------:R-:W-:Y:S03]  /*1390*/  QGMMA.64x64x32.F32.E4M3.E4M3 R24, gdesc[UR8], R24, gsb0 ;  /* 0x00e00000081879f3 */ /* 0x000fe60008000818 */
[----:B------:R-:W-:-:S02]  /*13a0*/  WARPGROUP.DEPBAR.LE gsb0, 0x1 ;  /* 0x00008000000079c5 */ /* 0x000fc40000010100 */
[----:B------:R-:W-:Y:S06]  /*13b0*/  BAR.SYNC.DEFER_BLOCKING 0x0 ;  /* 0x0000000000007b1d */ /* 0x000fec0000010000 */
[----:B------:R-:W-:Y:S01]  /*13c0*/  @!PT LDS RZ, [RZ] ;  /* 0x00000000fffff984 */ /* 0x000fe20000000800 */
[----:B------:R-:W-:Y:S01]  /*13d0*/  @!PT LDS RZ, [RZ] ;  /* 0x00000000fffff984 */ /* 0x000fe20000000800 */
[----:B------:R-:W-:Y:S01]  /*13e0*/  @!PT LDS RZ, [RZ] ;  /* 0x00000000fffff984 */ /* 0x000fe20000000800 */
[----:B------:R1:W-:Y:S01]  /*13f0*/  LDGSTS.E.64 [R59+0x800], desc[UR18][R16.64], P0 ;  /* 0x00800000103b7fae */ /* 0x0003e20008121a52 */
[----:B------:R-:W-:Y:S01]  /*1400*/  ISETP.GE.AND P0, PT, R11, UR15, PT ;  /* 0x0000000f0b007c0c */ /* 0x000fe2000bf06270 */
[----:B------:R-:W-:Y:S02]  /*1410*/  UIADD3 UR15, UR15, -0x40, URZ ;  /* 0xffffffc00f0f7890 */ /* 0x000fe4000fffe03f */
[----:B------:R-:W0:Y:S01]  /*1420*/  LDGDEPBAR ;  /* 0x00000000000079af */ /* 0x000e220000000000 */
[----:B------:R-:W-:-:S04]  /*1430*/  SEL R57, RZ, 0x10, P0 ;  /* 0x00000010ff397807 */ /* 0x000fc80000000000 */
[----:B------:R-:W-:Y:S02]  /*1440*/  SEL R57, R57, RZ, !P1 ;  /* 0x000000ff39397207 */ /* 0x000fe40004800000 */
[----:B------:R-:W-:Y:S01]  /*1450*/  IADD3 R18, P1, R18, 0x40, RZ ;  /* 0x0000004012127810 */ /* 0x000fe20007f3e0ff */
[----:B-1----:R-:W-:Y:S01]  /*1460*/  IMAD.MOV.U32 R16, RZ, RZ, R19 ;  /* 0x000000ffff107224 */ /* 0x002fe200078e0013 */
[----:B------:R-:W-:Y:S01]  /*1470*/  ISETP.NE.U32.AND P0, PT, R57, RZ, PT ;  /* 0x000000ff3900720c */ /* 0x000fe20003f05070 */
[----:B------:R-:W-:Y:S02]  /*1480*/  IMAD R57, R58, 0x4000, R13 ;  /* 0x000040003a397824 */ /* 0x000fe400078e020d */
[----:B------:R-:W-:Y:S02]  /*1490*/  IMAD.MOV.U32 R17, RZ, RZ, R56 ;  /* 0x000000ffff117224 */ /* 0x000fe400078e0038 */
[----:B------:R-:W-:-:S08]  /*14a0*/  IMAD.X R23, RZ, RZ, R23, P1 ;  /* 0x000000ffff177224 */ /* 0x000fd000008e0617 */
[----:B------:R1:W-:Y:S01]  /*14b0*/  LDGSTS.E.BYPASS.128 [R57+0x6800], desc[UR18][R16.64], P0 ;  /* 0x0680000010397fae */ /* 0x0003e20008101c52 */
[----:B------:R-:W-:-:S03]  /*14c0*/  IADD3 R19, P0, R19, 0x40, RZ ;  /* 0x0000004013137810 */ /* 0x000fc60007f1e0ff */
[----:B------:R-:W0:Y:S02]  /*14d0*/  LDGDEPBAR ;  /* 0x00000000000079af */ /* 0x000e240000000000 */
[----:B------:R-:W-:Y:S01]  /*14e0*/  IMAD.X R56, RZ, RZ, R56, P0 ;  /* 0x000000ffff387224 */ /* 0x000fe200000e0638 */
[----:B------:R-:W-:Y:S07]  /*14f0*/  @P2 BRA `(.L_x_1) ;  /* 0xfffffff800a82947 */ /* 0x000fee000383ffff */
.L_x_0:
[----:B------:R-:W-:Y:S02]  /*1500*/  WARPGROUP.DEPBAR.LE gsb0, 0x0 ;  /* 0x00008000000079c5 */ /* 0x000fe40000010000 */
[----:B------:R-:W-:-:S04]  /*1510*/  DEPBAR.LE SB0, 0x0 ;  /* 0x000080000000791a */ /* 0x000fc80000000000 */
[----:B------:R-:W-:Y:S01]  /*1520*/  F2FP.F16.F32.PACK_AB R30, R31, R30 ;  /* 0x0000001e1f1e723e */ /* 0x000fe200000000ff */
[----:B------:R-:W-:Y:S01]  /*1530*/  IMAD.SHL.U32 R8, R8, 0x8, RZ ;  /* 0x0000000808087824 */ /* 0x000fe200078e00ff */
[----:B------:R-:W-:Y:S01]  /*1540*/  F2FP.F16.F32.PACK_AB R24, R25, R24 ;  /* 0x000000181918723e */ /* 0x000fe200000000ff */
[----:B-1----:R-:W2:Y:S01]  /*1550*/  LDC R56, c[0x0][0x23c] ;  /* 0x00008f00ff387b82 */ /* 0x002ea20000000800 */
[----:B------:R-:W-:Y:S02]  /*1560*/  F2FP.F16.F32.PACK_AB R26, R27, R26 ;  /* 0x0000001a1b1a723e */ /* 0x000fe400000000ff */
[----:B------:R-:W-:Y:S02]  /*1570*/  F2FP.F16.F32.PACK_AB R28, R29, R28 ;  /* 0x0000001c1d1c723e */ /* 0x000fe400000000ff */
[----:B------:R-:W-:Y:S02]  /*1580*/  F2FP.F16.F32.PACK_AB R32, R33, R32 ;  /* 0x000000202120723e */ /* 0x000fe400000000ff */
[----:B------:R-:W-:Y:S01]  /*1590*/  F2FP.F16.F32.PACK_AB R34, R35, R34 ;  /* 0x000000222322723e */ /* 0x000fe200000000ff */
[----:B------:R-:W3:Y:S01]  /*15a0*/  LDC.64 R12, c[0x0][0x220] ;  /* 0x00008800ff0c7b82 */ /* 0x000ee20000000a00 */
[----:B------:R-:W-:-:S02]  /*15b0*/  F2FP.F16.F32.PACK_AB R36, R37, R36 ;  /* 0x000000242524723e */ /* 0x000fc400000000ff */
[----:B------:R-:W-:Y:S02]  /*15c0*/  F2FP.F16.F32.PACK_AB R38, R39, R38 ;  /* 0x000000262726723e */ /* 0x000fe400000000ff */
[----:B------:R-:W-:Y:S02]  /*15d0*/  F2FP.F16.F32.PACK_AB R40, R41, R40 ;  /* 0x000000282928723e */ /* 0x000fe400000000ff */
[----:B------:R-:W-:Y:S02]  /*15e0*/  F2FP.F16.F32.PACK_AB R42, R43, R42 ;  /* 0x0000002a2b2a723e */ /* 0x000fe400000000ff */
[----:B------:R-:W-:Y:S02]  /*15f0*/  F2FP.F16.F32.PACK_AB R44, R45, R44 ;  /* 0x0000002c2d2c723e */ /* 0x000fe400000000ff */
[----:B------:R-:W-:Y:S02]  /*1600*/  F2FP.F16.F32.PACK_AB R46, R47, R46 ;  /* 0x0000002e2f2e723e */ /* 0x000fe400000000ff */
[----:B------:R-:W-:-:S02]  /*1610*/  F2FP.F16.F32.PACK_AB R48, R49, R48 ;  /* 0x000000303130723e */ /* 0x000fc400000000ff */
[----:B------:R-:W-:Y:S02]  /*1620*/  F2FP.F16.F32.PACK_AB R50, R51, R50 ;  /* 0x000000323332723e */ /* 0x000fe400000000ff */
[----:B------:R-:W-:Y:S02]  /*1630*/  F2FP.F16.F32.PACK_AB R52, R53, R52 ;  /* 0x000000343534723e */ /* 0x000fe400000000ff */
[----:B------:R-:W-:Y:S02]  /*1640*/  F2FP.F16.F32.PACK_AB R54, R55, R54 ;  /* 0x000000363736723e */ /* 0x000fe400000000ff */
[----:B------:R-:W-:Y:S01]  /*1650*/  LEA R31, R10, UR5, 0x1 ;  /* 0x000000050a1f7c11 */ /* 0x000fe2000f8e08ff */
[----:B------:R-:W-:Y:S01]  /*1660*/  BAR.SYNC.DEFER_BLOCKING 0x0 ;  /* 0x0000000000007b1d */ /* 0x000fe20000010000 */
[----:B------:R-:W-:Y:S02]  /*1670*/  SHF.R.U32.HI R29, RZ, 0x5, R2 ;  /* 0x00000005ff1d7819 */ /* 0x000fe40000011602 */
[----:B------:R-:W-:-:S02]  /*1680*/  LOP3.LUT R6, R6, 0xf8, RZ, 0xc0, !PT ;  /* 0x000000f806067812 */ /* 0x000fc400078ec0ff */
[----:B------:R-:W-:Y:S02]  /*1690*/  SGXT.U32 R29, R29, 0x5 ;  /* 0x000000051d1d781a */ /* 0x000fe40000000000 */
[----:B------:R-:W-:Y:S02]  /*16a0*/  PRMT R39, R6, 0x6540, R3 ;  /* 0x0000654006277816 */ /* 0x000fe40000000003 */
[----:B------:R-:W-:Y:S02]  /*16b0*/  LOP3.LUT R33, R4, R29, RZ, 0xfc, !PT ;  /* 0x0000001d04217212 */ /* 0x000fe400078efcff */
[----:B------:R-:W-:Y:S02]  /*16c0*/  ISETP.GE.AND P0, PT, R39, R15, PT ;  /* 0x0000000f2700720c */ /* 0x000fe40003f06270 */
[C---:B------:R-:W-:Y:S01]  /*16d0*/  LOP3.LUT R15, R33.reuse, 0x20, RZ, 0xfc, !PT ;  /* 0x00000020210f7812 */ /* 0x040fe200078efcff */
[C---:B--2---:R-:W-:Y:S01]  /*16e0*/  IMAD R3, R33.reuse, R56, RZ ;  /* 0x0000003821037224 */ /* 0x044fe200078e02ff */
[----:B------:R-:W-:-:S02]  /*16f0*/  LOP3.LUT R35, R33, 0x40, RZ, 0xfc, !PT ;  /* 0x0000004021237812 */ /* 0x000fc400078efcff */
[C---:B------:R-:W-:Y:S01]  /*1700*/  LOP3.LUT R37, R33.reuse, 0x60, RZ, 0xfc, !PT ;  /* 0x0000006021257812 */ /* 0x040fe200078efcff */
[----:B------:R-:W-:Y:S01]  /*1710*/  IMAD R29, R56, 0x20, R3 ;  /* 0x00000020381d7824 */ /* 0x000fe200078e0203 */
[-C--:B------:R-:W-:Y:S02]  /*1720*/  ISETP.LT.AND P1, PT, R33, R14.reuse, !P0 ;  /* 0x0000000e2100720c */ /* 0x080fe40004721270 */
[-C--:B------:R-:W-:Y:S02]  /*1730*/  ISETP.LT.AND P2, PT, R15, R14.reuse, !P0 ;  /* 0x0000000e0f00720c */ /* 0x080fe40004741270 */
[-C--:B------:R-:W-:Y:S01]  /*1740*/  ISETP.LT.AND P3, PT, R35, R14.reuse, !P0 ;  /* 0x0000000e2300720c */ /* 0x080fe20004761270 */
[----:B------:R-:W-:Y:S01]  /*1750*/  STS [R31+0x800], R24 ;  /* 0x000800181f007388 */ /* 0x000fe20000000800 */
[----:B------:R-:W-:Y:S01]  /*1760*/  ISETP.LT.AND P0, PT, R37, R14, !P0 ;  /* 0x0000000e2500720c */ /* 0x000fe20004701270 */
[----:B---3--:R-:W-:Y:S02]  /*1770*/  IMAD.WIDE R14, R3, 0x2, R12 ;  /* 0x00000002030e7825 */ /* 0x008fe400078e020c */
[----:B------:R-:W-:Y:S04]  /*1780*/  STS [R31+0x1880], R26 ;  /* 0x0018801a1f007388 */ /* 0x000fe80000000800 */
[----:B------:R2:W-:Y:S01]  /*1790*/  STS [R31+0x810], R28 ;  /* 0x0008101c1f007388 */ /* 0x0005e20000000800 */
[----:B------:R-:W-:-:S03]  /*17a0*/  IMAD.WIDE R14, R39, 0x2, R14 ;  /* 0x00000002270e7825 */ /* 0x000fc600078e020e */
[----:B------:R-:W-:Y:S04]  /*17b0*/  STS [R31+0x1890], R30 ;  /* 0x0018901e1f007388 */ /* 0x000fe80000000800 */
[----:B------:R-:W-:Y:S01]  /*17c0*/  STS [R31+0x820], R32 ;  /* 0x000820201f007388 */ /* 0x000fe20000000800 */
[----:B--2---:R-:W-:-:S03]  /*17d0*/  LEA R28, R8, UR5, 0x1 ;  /* 0x00000005081c7c11 */ /* 0x004fc6000f8e08ff */
[----:B------:R-:W-:Y:S04]  /*17e0*/  STS [R31+0x18a0], R34 ;  /* 0x0018a0221f007388 */ /* 0x000fe80000000800 */
        /* <DEDUP_REMOVED lines=9> */
[----:B------:R2:W-:Y:S01]  /*1880*/  STS [R31+0x18f0], R54 ;  /* 0x0018f0361f007388 */ /* 0x0005e20000000800 */
[----:B------:R-:W-:Y:S01]  /*1890*/  BAR.SYNC.DEFER_BLOCKING 0x0 ;  /* 0x0000000000007b1d */ /* 0x000fe20000010000 */
[----:B--2---:R-:W-:-:S04]  /*18a0*/  IMAD R31, R56, 0x20, R29 ;  /* 0x00000020381f7824 */ /* 0x004fc800078e021d */
[----:B------:R-:W-:Y:S02]  /*18b0*/  IMAD R33, R56, 0x20, R31 ;  /* 0x0000002038217824 */ /* 0x000fe400078e021f */
[----:B------:R-:W-:-:S04]  /*18c0*/  IMAD.WIDE R30, R31, 0x2, R12 ;  /* 0x000000021f1e7825 */ /* 0x000fc800078e020c */
[----:B------:R-:W-:Y:S01]  /*18d0*/  IMAD.WIDE R30, R39, 0x2, R30 ;  /* 0x00000002271e7825 */ /* 0x000fe200078e021e */
[----:B------:R-:W2:Y:S04]  /*18e0*/  LDS.128 R24, [R28+0x800] ;  /* 0x000800001c187984 */ /* 0x000ea80000000c00 */
[----:B------:R-:W3:Y:S04]  /*18f0*/  LDS.128 R20, [R28+0x4a00] ;  /* 0x004a00001c147984 */ /* 0x000ee80000000c00 */
[----:B------:R-:W4:Y:S04]  /*1900*/  LDS.128 R16, [R28+0x8c00] ;  /* 0x008c00001c107984 */ /* 0x000f280000000c00 */
[----:B------:R5:W4:Y:S02]  /*1910*/  LDS.128 R8, [R28+0xce00] ;  /* 0x00ce00001c087984 */ /* 0x000b240000000c00 */
[----:B-----5:R-:W-:-:S04]  /*1920*/  IMAD.WIDE R28, R29, 0x2, R12 ;  /* 0x000000021d1c7825 */ /* 0x020fc800078e020c */
[----:B------:R-:W-:-:S04]  /*1930*/  IMAD.WIDE R12, R33, 0x2, R12 ;  /* 0x00000002210c7825 */ /* 0x000fc800078e020c */
[----:B------:R-:W-:-:S04]  /*1940*/  IMAD.WIDE R28, R39, 0x2, R28 ;  /* 0x00000002271c7825 */ /* 0x000fc800078e021c */
[----:B------:R-:W-:Y:S01]  /*1950*/  IMAD.WIDE R12, R39, 0x2, R12 ;  /* 0x00000002270c7825 */ /* 0x000fe200078e020c */
[----:B--2---:R-:W-:Y:S04]  /*1960*/  @P1 STG.E.128 desc[UR18][R14.64], R24 ;  /* 0x000000180e001986 */ /* 0x004fe8000c101d12 */
[----:B---3--:R-:W-:Y:S04]  /*1970*/  @P2 STG.E.128 desc[UR18][R28.64], R20 ;  /* 0x000000141c002986 */ /* 0x008fe8000c101d12 */
[----:B----4-:R-:W-:Y:S04]  /*1980*/  @P3 STG.E.128 desc[UR18][R30.64], R16 ;  /* 0x000000101e003986 */ /* 0x010fe8000c101d12 */
[----:B------:R1:W-:Y:S02]  /*1990*/  @P0 STG.E.128 desc[UR18][R12.64], R8 ;  /* 0x000000080c000986 */ /* 0x0003e4000c101d12 */
[----:B-1----:R-:W-:Y:S01]  /*19a0*/  CS2R.32 R13, SR_CLOCKLO ;  /* 0x00000000000d7805 */ /* 0x002fe20000005000 */
[----:B------:R-:W-:Y:S01]  /*19b0*/  S2UR UR4, SR_CTAID.Y ;  /* 0x00000000000479c3 */ /* 0x000fe20000002600 */
[----:B------:R-:W1:Y:S01]  /*19c0*/  S2R R11, SR_VIRTUALSMID ;  /* 0x00000000000b7919 */ /* 0x000e620000004300 */
[C---:B------:R-:W-:Y:S01]  /*19d0*/  LOP3.LUT P0, RZ, R2.reuse, 0x7f, RZ, 0xc0, !PT ;  /* 0x0000007f02ff7812 */ /* 0x040fe2000780c0ff */
[----:B------:R-:W-:Y:S01]  /*19e0*/  IMAD.U32 R15, RZ, RZ, UR20 ;  /* 0x00000014ff0f7e24 */ /* 0x000fe2000f8e00ff */
[----:B------:R-:W-:Y:S01]  /*19f0*/  LOP3.LUT R5, R5, 0xffffff00, RZ, 0xc0, !PT ;  /* 0xffffff0005057812 */ /* 0x000fe200078ec0ff */
[----:B------:R-:W-:Y:S01]  /*1a00*/  IMAD.MOV.U32 R14, RZ, RZ, RZ ;  /* 0x000000ffff0e7224 */ /* 0x000fe200078e00ff */
[----:B------:R-:W-:-:S02]  /*1a10*/  ISETP.NE.AND P1, PT, R2, RZ, PT ;  /* 0x000000ff0200720c */ /* 0x000fc40003f25270 */
[----:B------:R-:W2:Y:S07]  /*1a20*/  S2UR UR6, SR_CTAID.Z ;  /* 0x00000000000679c3 */ /* 0x000eae0000002700 */
[----:B------:R-:W-:Y:S01]  /*1a30*/  @!P0 IMAD.MOV.U32 R12, RZ, RZ, -0x80000000 ;  /* 0x80000000ff0c8424 */ /* 0x000fe200078e00ff */
[----:B------:R-:W3:Y:S01]  /*1a40*/  LDC R25, c[0x0][0xc] ;  /* 0x00000300ff197b82 */ /* 0x000ee20000000800 */
[----:B------:R-:W-:Y:S01]  /*1a50*/  ULDC UR7, c[0x0][0x10] ;  /* 0x0000040000077ab9 */ /* 0x000fe20000000800 */
[----:B------:R4:W-:Y:S04]  /*1a60*/  @!P0 STS.64 [R5+UR5], R14 ;  /* 0x0000000e05008988 */ /* 0x0009e80008000a05 */
[----:B------:R4:W-:Y:S02]  /*1a70*/  @!P0 STS.64 [R5+UR5+0x8], R12 ;  /* 0x0000080c05008988 */ /* 0x0009e40008000a05 */
[----:B------:R-:W5:Y:S01]  /*1a80*/  LDC.64 R8, c[0x0][0x240] ;  /* 0x00009000ff087b82 */ /* 0x000f620000000a00 */
[----:B--2---:R-:W-:-:S06]  /*1a90*/  UIMAD UR4, UR6, UR7, UR4 ;  /* 0x00000007060472a4 */ /* 0x004fcc000f8e0204 */
[----:B---3--:R-:W-:-:S04]  /*1aa0*/  IMAD R25, R25, UR4, R0 ;  /* 0x0000000419197c24 */ /* 0x008fc8000f8e0200 */
[----:B------:R-:W-:-:S04]  /*1ab0*/  IMAD R0, R25, 0x242, RZ ;  /* 0x0000024219007824 */ /* 0x000fc800078e02ff */
[----:B------:R-:W-:-:S04]  /*1ac0*/  IMAD R7, R7, 0x2, R0 ;  /* 0x0000000207077824 */ /* 0x000fc800078e0200 */
[----:B------:R-:W-:Y:S02]  /*1ad0*/  VIADD R3, R7, 0x2 ;  /* 0x0000000207037836 */ /* 0x000fe40000000000 */
[----:B------:R-:W-:Y:S02]  /*1ae0*/  IMAD.MOV.U32 R7, RZ, RZ, 0x4 ;  /* 0x00000004ff077424 */ /* 0x000fe400078e00ff */
[----:B-----5:R-:W-:Y:S01]  /*1af0*/  IMAD.WIDE R2, R3, 0x4, R8 ;  /* 0x0000000403027825 */ /* 0x020fe200078e0208 */
[----:B------:R-:W-:Y:S06]  /*1b00*/  BAR.SYNC.DEFER_BLOCKING 0x0 ;  /* 0x0000000000007b1d */ /* 0x000fec0000010000 */
[----:B-1----:R4:W-:Y:S04]  /*1b10*/  STG.E desc[UR18][R2.64], R11 ;  /* 0x0000000b02007986 */ /* 0x0029e8000c101912 */
[----:B------:R4:W-:Y:S01]  /*1b20*/  STG.E desc[UR18][R2.64+0x4], R7 ;  /* 0x0000040702007986 */ /* 0x0009e2000c101912 */
[----:B------:R-:W-:Y:S05]  /*1b30*/  @P1 EXIT ;  /* 0x000000000000194d */ /* 0x000fea0003800000 */
[----:B------:R-:W1:Y:S01]  /*1b40*/  LDS.128 R16, [UR5] ;  /* 0x00000005ff107984 */ /* 0x000e620008000c00 */
[C---:B----4-:R-:W-:Y:S01]  /*1b50*/  VIADD R11, R0.reuse, 0xfffffffe ;  /* 0xfffffffe000b7836 */ /* 0x050fe20000000000 */
[C---:B------:R-:W-:Y:S01]  /*1b60*/  IADD3.X R23, R0.reuse, 0x44, RZ, PT, PT ;  /* 0x0000004400177810 */ /* 0x040fe20003fee4ff */
[----:B------:R-:W-:Y:S01]  /*1b70*/  IMAD.MOV.U32 R29, RZ, RZ, -0x21524111 ;  /* 0xdeadbeefff1d7424 */ /* 0x000fe200078e00ff */
[----:B------:R-:W2:Y:S01]  /*1b80*/  LDS.128 R12, [UR5+0x10] ;  /* 0x00001005ff0c7984 */ /* 0x000ea20008000c00 */
[----:B------:R-:W-:Y:S02]  /*1b90*/  VIADD R11, R11, 0x44 ;  /* 0x000000440b0b7836 */ /* 0x000fe40000000000 */
[C---:B------:R-:W-:Y:S01]  /*1ba0*/  IMAD.WIDE R2, R0.reuse, 0x4, R8 ;  /* 0x0000000400027825 */ /* 0x040fe200078e0208 */
[----:B------:R-:W3:Y:S01]  /*1bb0*/  LDS.128 R4, [UR5+0x20] ;  /* 0x00002005ff047984 */ /* 0x000ee20008000c00 */
[----:B------:R-:W-:Y:S02]  /*1bc0*/  UIADD3 UR5, UR5, 0x34, URZ ;  /* 0x0000003405057890 */ /* 0x000fe4000fffe03f */
[C---:B------:R-:W-:Y:S01]  /*1bd0*/  VIADD R27, R0.reuse, 0x4 ;  /* 0x00000004001b7836 */ /* 0x040fe20000000000 */
[----:B------:R-:W-:Y:S01]  /*1be0*/  STG.E desc[UR18][R2.64], R29 ;  /* 0x0000001d02007986 */ /* 0x000fe2000c101912 */
[----:B------:R-:W-:-:S02]  /*1bf0*/  VIADD R26, R0, 0x6 ;  /* 0x00000006001a7836 */ /* 0x000fc40000000000 */
[----:B------:R-:W-:Y:S01]  /*1c00*/  VIADD R21, R0, 0x44 ;  /* 0x0000004400157836 */ /* 0x000fe20000000000 */
[----:B------:R4:W-:Y:S01]  /*1c10*/  STG.E desc[UR18][R2.64+0x4], R25 ;  /* 0x0000041902007986 */ /* 0x0009e2000c101912 */
[----:B------:R-:W-:-:S04]  /*1c20*/  IMAD.WIDE R10, R11, 0x4, R8 ;  /* 0x000000040b0a7825 */ /* 0x000fc800078e0208 */
[----:B------:R-:W-:Y:S02]  /*1c30*/  VIADD R24, R0, 0x8 ;  /* 0x0000000800187836 */ /* 0x000fe40000000000 */
[----:B------:R-:W-:Y:S02]  /*1c40*/  VIADD R27, R27, 0x44 ;  /* 0x000000441b1b7836 */ /* 0x000fe40000000000 */
[----:B------:R-:W-:-:S04]  /*1c50*/  IMAD.WIDE R20, R21, 0x4, R8 ;  /* 0x0000000415147825 */ /* 0x000fc800078e0208 */
[----:B----4-:R-:W-:Y:S02]  /*1c60*/  VIADD R3, R26, 0x44 ;  /* 0x000000441a037836 */ /* 0x010fe40000000000 */
[----:B------:R-:W-:Y:S02]  /*1c70*/  VIADD R25, R24, 0x44 ;  /* 0x0000004418197836 */ /* 0x000fe40000000000 */
[----:B------:R-:W-:-:S04]  /*1c80*/  IMAD.WIDE R22, R23, 0x4, R8 ;  /* 0x0000000417167825 */ /* 0x000fc800078e0208 */
[--C-:B------:R-:W-:Y:S01]  /*1c90*/  IMAD.WIDE R24, R25, 0x4, R8.reuse ;  /* 0x0000000419187825 */ /* 0x100fe200078e0208 */
[----:B-1----:R-:W-:Y:S03]  /*1ca0*/  STG.E desc[UR18][R10.64], R16 ;  /* 0x000000100a007986 */ /* 0x002fe6000c101912 */
[----:B------:R-:W-:Y:S01]  /*1cb0*/  IMAD.MOV.U32 R2, RZ, RZ, RZ ;  /* 0x000000ffff027224 */ /* 0x000fe200078e00ff */
[----:B------:R1:W-:Y:S04]  /*1cc0*/  STG.E desc[UR18][R10.64+0x4], R17 ;  /* 0x000004110a007986 */ /* 0x0003e8000c101912 */
[----:B------:R4:W-:Y:S04]  /*1cd0*/  STG.E desc[UR18][R20.64], R18 ;  /* 0x0000001214007986 */ /* 0x0009e8000c101912 */
[----:B------:R4:W-:Y:S01]  /*1ce0*/  STG.E desc[UR18][R20.64+0x4], R19 ;  /* 0x0000041314007986 */ /* 0x0009e2000c101912 */
[----:B-1----:R-:W-:-:S03]  /*1cf0*/  IMAD.WIDE R10, R27, 0x4, R8 ;  /* 0x000000041b0a7825 */ /* 0x002fc600078e0208 */
[----:B--2---:R4:W-:Y:S01]  /*1d00*/  STG.E desc[UR18][R22.64], R12 ;  /* 0x0000000c16007986 */ /* 0x0049e2000c101912 */
[----:B------:R-:W-:-:S03]  /*1d10*/  IMAD.WIDE R16, R3, 0x4, R8 ;  /* 0x0000000403107825 */ /* 0x000fc600078e0208 */
[----:B------:R4:W-:Y:S01]  /*1d20*/  STG.E desc[UR18][R22.64+0x4], R13 ;  /* 0x0000040d16007986 */ /* 0x0009e2000c101912 */
[----:B------:R-:W-:-:S03]  /*1d30*/  IMAD.MOV.U32 R3, RZ, RZ, 0xa ;  /* 0x0000000aff037424 */ /* 0x000fc600078e00ff */
[----:B------:R4:W-:Y:S04]  /*1d40*/  STG.E desc[UR18][R10.64], R14 ;  /* 0x0000000e0a007986 */ /* 0x0009e8000c101912 */
[----:B------:R4:W-:Y:S04]  /*1d50*/  STG.E desc[UR18][R10.64+0x4], R15 ;  /* 0x0000040f0a007986 */ /* 0x0009e8000c101912 */
[----:B---3--:R4:W-:Y:S04]  /*1d60*/  STG.E desc[UR18][R16.64], R4 ;  /* 0x0000000410007986 */ /* 0x0089e8000c101912 */
[----:B------:R4:W-:Y:S04]  /*1d70*/  STG.E desc[UR18][R16.64+0x4], R5 ;  /* 0x0000040510007986 */ /* 0x0009e8000c101912 */
[----:B------:R4:W-:Y:S04]  /*1d80*/  STG.E desc[UR18][R24.64], R6 ;  /* 0x0000000618007986 */ /* 0x0009e8000c101912 */
[----:B------:R4:W-:Y:S02]  /*1d90*/  STG.E desc[UR18][R24.64+0x4], R7 ;  /* 0x0000040718007986 */ /* 0x0009e4000c101912 */
.L_x_2:
[----:B--2-4-:R-:W1:Y:S01]  /*1da0*/  LDS.64 R20, [UR5+-0x4] ;  /* 0xfffffc05ff147984 */ /* 0x014e620008000a00 */
[C-C-:B------:R-:W-:Y:S02]  /*1db0*/  IADD3 R17, R0.reuse, 0x44, R3.reuse ;  /* 0x0000004400117810 */ /* 0x140fe40007ffe003 */
[C-C-:B------:R-:W-:Y:S01]  /*1dc0*/  IADD3 R19, R0.reuse, 0x2, R3.reuse ;  /* 0x0000000200137810 */ /* 0x140fe20007ffe003 */
[----:B------:R-:W2:Y:S01]  /*1dd0*/  LDS.64 R28, [UR5+0x4] ;  /* 0x00000405ff1c7984 */ /* 0x000ea20008000a00 */
[C---:B------:R-:W-:Y:S01]  /*1de0*/  IADD3 R25, R0.reuse, 0x4, R3 ;  /* 0x0000000400197810 */ /* 0x040fe20007ffe003 */
[----:B------:R-:W-:Y:S01]  /*1df0*/  IMAD.WIDE R16, R17, 0x4, R8 ;  /* 0x0000000411107825 */ /* 0x000fe200078e0208 */
[C-C-:B------:R-:W-:Y:S01]  /*1e00*/  IADD3 R27, R0.reuse, 0x6, R3.reuse ;  /* 0x00000006001b7810 */ /* 0x140fe20007ffe003 */
[----:B------:R-:W3:Y:S01]  /*1e10*/  LDS.64 R30, [UR5+0xc] ;  /* 0x00000c05ff1e7984 */ /* 0x000ee20008000a00 */
[C-C-:B------:R-:W-:Y:S01]  /*1e20*/  IADD3 R35, R0.reuse, 0x8, R3.reuse ;  /* 0x0000000800237810 */ /* 0x140fe20007ffe003 */
[----:B------:R-:W-:Y:S01]  /*1e30*/  VIADD R19, R19, 0x44 ;  /* 0x0000004413137836 */ /* 0x000fe20000000000 */
[C-C-:B------:R-:W-:Y:S01]  /*1e40*/  IADD3 R34, R0.reuse, 0xc, R3.reuse ;  /* 0x0000000c00227810 */ /* 0x140fe20007ffe003 */
[----:B------:R-:W4:Y:S01]  /*1e50*/  LDS.64 R32, [UR5+0x14] ;  /* 0x00001405ff207984 */ /* 0x000f220008000a00 */
[----:B------:R-:W-:Y:S01]  /*1e60*/  VIADD R25, R25, 0x44 ;  /* 0x0000004419197836 */ /* 0x000fe20000000000 */
[C---:B------:R-:W-:Y:S01]  /*1e70*/  IADD3 R36, R0.reuse, 0x22, R3 ;  /* 0x0000002200247810 */ /* 0x040fe20007ffe003 */
[----:B------:R-:W-:Y:S01]  /*1e80*/  IMAD.WIDE R18, R19, 0x4, R8 ;  /* 0x0000000413127825 */ /* 0x000fe200078e0208 */
[----:B------:R-:W5:Y:S01]  /*1e90*/  LDS.64 R22, [UR5+0x1c] ;  /* 0x00001c05ff167984 */ /* 0x000f620008000a00 */
[----:B------:R-:W-:-:S02]  /*1ea0*/  IADD3 R37, R0, 0x26, R3 ;  /* 0x0000002600257810 */ /* 0x000fc40007ffe003 */
[----:B------:R-:W-:Y:S01]  /*1eb0*/  VIADD R27, R27, 0x44 ;  /* 0x000000441b1b7836 */ /* 0x000fe20000000000 */
[----:B------:R-:W3:Y:S01]  /*1ec0*/  LDS.64 R6, [UR5+0x24] ;  /* 0x00002405ff067984 */ /* 0x000ee20008000a00 */
[----:B------:R-:W-:-:S03]  /*1ed0*/  IMAD.WIDE R24, R25, 0x4, R8 ;  /* 0x0000000419187825 */ /* 0x000fc600078e0208 */
[----:B------:R-:W4:Y:S01]  /*1ee0*/  LDS.64 R10, [UR5+0x2c] ;  /* 0x00002c05ff0a7984 */ /* 0x000f220008000a00 */
[----:B------:R-:W-:Y:S02]  /*1ef0*/  VIADD R35, R35, 0x44 ;  /* 0x0000004423237836 */ /* 0x000fe40000000000 */
[----:B------:R-:W-:Y:S01]  /*1f00*/  IMAD.WIDE R26, R27, 0x4, R8 ;  /* 0x000000041b1a7825 */ /* 0x000fe200078e0208 */
[----:B------:R-:W4:Y:S03]  /*1f10*/  LDS.64 R4, [UR5+0x34] ;  /* 0x00003405ff047984 */ /* 0x000f260008000a00 */
[----:B------:R-:W-:Y:S01]  /*1f20*/  VIADD R37, R37, 0x44 ;  /* 0x0000004425257836 */ /* 0x000fe20000000000 */
[----:B------:R-:W4:Y:S04]  /*1f30*/  LDS.64 R14, [UR5+0x3c] ;  /* 0x00003c05ff0e7984 */ /* 0x000f280008000a00 */
[----:B------:R-:W5:Y:S04]  /*1f40*/  LDS.64 R12, [UR5+0x44] ;  /* 0x00004405ff0c7984 */ /* 0x000f680008000a00 */
[----:B-1----:R-:W-:Y:S04]  /*1f50*/  STG.E desc[UR18][R16.64], R20 ;  /* 0x0000001410007986 */ /* 0x002fe8000c101912 */
[----:B------:R1:W-:Y:S04]  /*1f60*/  STG.E desc[UR18][R16.64+0x4], R21 ;  /* 0x0000041510007986 */ /* 0x0003e8000c101912 */
[----:B--2---:R-:W-:Y:S04]  /*1f70*/  STG.E desc[UR18][R18.64], R28 ;  /* 0x0000001c12007986 */ /* 0x004fe8000c101912 */
[----:B------:R2:W-:Y:S01]  /*1f80*/  STG.E desc[UR18][R18.64+0x4], R29 ;  /* 0x0000041d12007986 */ /* 0x0005e2000c101912 */
[----:B-1----:R-:W-:-:S03]  /*1f90*/  IADD3 R16, R0, 0xa, R3 ;  /* 0x0000000a00107810 */ /* 0x002fc60007ffe003 */
[----:B------:R-:W1:Y:S04]  /*1fa0*/  LDS.64 R20, [UR5+0x4c] ;  /* 0x00004c05ff147984 */ /* 0x000e680008000a00 */
[----:B---3--:R-:W-:Y:S01]  /*1fb0*/  STG.E desc[UR18][R24.64], R30 ;  /* 0x0000001e18007986 */ /* 0x008fe2000c101912 */
[----:B--2---:R-:W-:Y:S01]  /*1fc0*/  VIADD R19, R16, 0x44 ;  /* 0x0000004410137836 */ /* 0x004fe20000000000 */
[C---:B------:R-:W-:Y:S02]  /*1fd0*/  IADD3 R18, R0.reuse, 0xe, R3 ;  /* 0x0000000e00127810 */ /* 0x040fe40007ffe003 */
[----:B------:R-:W2:Y:S01]  /*1fe0*/  LDS.64 R16, [UR5+0x54] ;  /* 0x00005405ff107984 */ /* 0x000ea20008000a00 */
[----:B------:R-:W-:Y:S01]  /*1ff0*/  IMAD.WIDE R28, R35, 0x4, R8 ;  /* 0x00000004231c7825 */ /* 0x000fe200078e0208 */
[----:B------:R-:W-:-:S02]  /*2000*/  IADD3 R35, R0, 0x12, R3 ;  /* 0x0000001200237810 */ /* 0x000fc40007ffe003 */
[----:B------:R3:W-:Y:S03]  /*2010*/  STG.E desc[UR18][R24.64+0x4], R31 ;  /* 0x0000041f18007986 */ /* 0x0007e6000c101912 */
[----:B------:R-:W-:Y:S01]  /*2020*/  VIADD R35, R35, 0x44 ;  /* 0x0000004423237836 */ /* 0x000fe20000000000 */
[----:B----4-:R4:W-:Y:S04]  /*2030*/  STG.E desc[UR18][R26.64+0x4], R33 ;  /* 0x000004211a007986 */ /* 0x0109e8000c101912 */
[----:B------:R4:W-:Y:S01]  /*2040*/  STG.E desc[UR18][R26.64], R32 ;  /* 0x000000201a007986 */ /* 0x0009e2000c101912 */
[----:B---3--:R-:W-:-:S03]  /*2050*/  IMAD.WIDE R30, R19, 0x4, R8 ;  /* 0x00000004131e7825 */ /* 0x008fc600078e0208 */
[----:B-----5:R-:W-:Y:S01]  /*2060*/  STG.E desc[UR18][R28.64], R22 ;  /* 0x000000161c007986 */ /* 0x020fe2000c101912 */
[--C-:B------:R-:W-:Y:S01]  /*2070*/  IADD3 R24, R0, 0x10, R3.reuse ;  /* 0x0000001000187810 */ /* 0x100fe20007ffe003 */
[----:B----4-:R-:W-:Y:S02]  /*2080*/  VIADD R33, R18, 0x44 ;  /* 0x0000004412217836 */ /* 0x010fe40000000000 */
[----:B------:R3:W-:Y:S01]  /*2090*/  STG.E desc[UR18][R28.64+0x4], R23 ;  /* 0x000004171c007986 */ /* 0x0007e2000c101912 */
[----:B------:R-:W-:Y:S01]  /*20a0*/  VIADD R25, R34, 0x44 ;  /* 0x0000004422197836 */ /* 0x000fe20000000000 */
[----:B------:R-:W-:Y:S01]  /*20b0*/  IADD3 R34, R0, 0x1a, R3 ;  /* 0x0000001a00227810 */ /* 0x000fe20007ffe003 */
[--C-:B------:R-:W-:Y:S01]  /*20c0*/  IMAD.WIDE R32, R33, 0x4, R8.reuse ;  /* 0x0000000421207825 */ /* 0x100fe200078e0208 */
[----:B------:R-:W4:Y:S03]  /*20d0*/  LDS.64 R18, [UR5+0x5c] ;  /* 0x00005c05ff127984 */ /* 0x000f260008000a00 */
[----:B------:R-:W-:Y:S01]  /*20e0*/  IMAD.WIDE R26, R25, 0x4, R8 ;  /* 0x00000004191a7825 */ /* 0x000fe200078e0208 */
[----:B------:R-:W5:Y:S04]  /*20f0*/  LDS.64 R22, [UR5+0x64] ;  /* 0x00006405ff167984 */ /* 0x000f680008000a00 */
[----:B------:R-:W-:Y:S01]  /*2100*/  STG.E desc[UR18][R30.64], R6 ;  /* 0x000000061e007986 */ /* 0x000fe2000c101912 */
[----:B---3--:R-:W-:-:S03]  /*2110*/  VIADD R29, R24, 0x44 ;  /* 0x00000044181d7836 */ /* 0x008fc60000000000 */
[----:B------:R3:W-:Y:S01]  /*2120*/  STG.E desc[UR18][R30.64+0x4], R7 ;  /* 0x000004071e007986 */ /* 0x0007e2000c101912 */
[----:B------:R-:W-:-:S03]  /*2130*/  IMAD.WIDE R28, R29, 0x4, R8 ;  /* 0x000000041d1c7825 */ /* 0x000fc600078e0208 */
[----:B------:R1:W-:Y:S04]  /*2140*/  STG.E desc[UR18][R26.64], R10 ;  /* 0x0000000a1a007986 */ /* 0x0003e8000c101912 */
[----:B------:R2:W-:Y:S04]  /*2150*/  STG.E desc[UR18][R26.64+0x4], R11 ;  /* 0x0000040b1a007986 */ /* 0x0005e8000c101912 */
[----:B------:R-:W4:Y:S01]  /*2160*/  LDS.64 R24, [UR5+0x6c] ;  /* 0x00006c05ff187984 */ /* 0x000f220008000a00 */
[----:B---3--:R-:W-:-:S03]  /*2170*/  IADD3 R31, R0, 0x14, R3 ;  /* 0x00000014001f7810 */ /* 0x008fc60007ffe003 */
[----:B------:R-:W-:Y:S01]  /*2180*/  STG.E desc[UR18][R32.64], R4 ;  /* 0x0000000420007986 */ /* 0x000fe2000c101912 */
[C---:B-1----:R-:W-:Y:S01]  /*2190*/  IADD3 R10, R0.reuse, 0x16, R3 ;  /* 0x00000016000a7810 */ /* 0x042fe20007ffe003 */
[----:B------:R-:W-:Y:S02]  /*21a0*/  VIADD R31, R31, 0x44 ;  /* 0x000000441f1f7836 */ /* 0x000fe40000000000 */
[----:B------:R1:W-:Y:S01]  /*21b0*/  STG.E desc[UR18][R32.64+0x4], R5 ;  /* 0x0000040520007986 */ /* 0x0003e2000c101912 */
[----:B--2---:R-:W-:Y:S01]  /*21c0*/  IMAD.WIDE R26, R35, 0x4, R8 ;  /* 0x00000004231a7825 */ /* 0x004fe200078e0208 */
[----:B------:R-:W-:Y:S02]  /*21d0*/  IADD3 R35, R0, 0x18, R3 ;  /* 0x0000001800237810 */ /* 0x000fe40007ffe003 */
[----:B------:R-:W2:Y:S01]  /*21e0*/  LDS.64 R6, [UR5+0x74] ;  /* 0x00007405ff067984 */ /* 0x000ea20008000a00 */
[----:B------:R-:W-:-:S03]  /*21f0*/  IMAD.WIDE R30, R31, 0x4, R8 ;  /* 0x000000041f1e7825 */ /* 0x000fc600078e0208 */
[----:B------:R-:W3:Y:S01]  /*2200*/  LDS.64 R4, [UR5+0x7c] ;  /* 0x00007c05ff047984 */ /* 0x000ee20008000a00 */
[----:B------:R-:W-:Y:S02]  /*2210*/  VIADD R35, R35, 0x44 ;  /* 0x0000004423237836 */ /* 0x000fe40000000000 */
[----:B-1----:R-:W-:Y:S01]  /*2220*/  VIADD R33, R10, 0x44 ;  /* 0x000000440a217836 */ /* 0x002fe20000000000 */
[----:B------:R-:W-:Y:S03]  /*2230*/  STG.E desc[UR18][R28.64], R14 ;  /* 0x0000000e1c007986 */ /* 0x000fe6000c101912 */
[--C-:B------:R-:W-:Y:S01]  /*2240*/  IMAD.WIDE R32, R33, 0x4, R8.reuse ;  /* 0x0000000421207825 */ /* 0x100fe200078e0208 */
[----:B------:R-:W1:Y:S04]  /*2250*/  LDS.64 R10, [UR5+0x84] ;  /* 0x00008405ff0a7984 */ /* 0x000e680008000a00 */
[----:B------:R4:W-:Y:S04]  /*2260*/  STG.E desc[UR18][R28.64+0x4], R15 ;  /* 0x0000040f1c007986 */ /* 0x0009e8000c101912 */
[----:B------:R-:W-:Y:S04]  /*2270*/  STG.E desc[UR18][R26.64], R12 ;  /* 0x0000000c1a007986 */ /* 0x000fe8000c101912 */
[----:B------:R5:W-:Y:S01]  /*2280*/  STG.E desc[UR18][R26.64+0x4], R13 ;  /* 0x0000040d1a007986 */ /* 0x000be2000c101912 */
[----:B----4-:R-:W-:Y:S01]  /*2290*/  IMAD.WIDE R28, R35, 0x4, R8 ;  /* 0x00000004231c7825 */ /* 0x010fe200078e0208 */
[----:B------:R-:W-:-:S02]  /*22a0*/  IADD3 R35, R0, 0x1c, R3 ;  /* 0x0000001c00237810 */ /* 0x000fc40007ffe003 */
[----:B------:R-:W4:Y:S04]  /*22b0*/  LDS.64 R14, [UR5+0x8c] ;  /* 0x00008c05ff0e7984 */ /* 0x000f280008000a00 */
[----:B------:R-:W-:Y:S01]  /*22c0*/  STG.E desc[UR18][R30.64], R20 ;  /* 0x000000141e007986 */ /* 0x000fe2000c101912 */
[----:B------:R-:W-:Y:S01]  /*22d0*/  VIADD R35, R35, 0x44 ;  /* 0x0000004423237836 */ /* 0x000fe20000000000 */
[----:B-----5:R-:W-:Y:S01]  /*22e0*/  IADD3 R26, R0, 0x1e, R3 ;  /* 0x0000001e001a7810 */ /* 0x020fe20007ffe003 */
[----:B------:R-:W-:Y:S01]  /*22f0*/  VIADD R27, R34, 0x44 ;  /* 0x00000044221b7836 */ /* 0x000fe20000000000 */
[----:B------:R5:W-:Y:S04]  /*2300*/  STG.E desc[UR18][R30.64+0x4], R21 ;  /* 0x000004151e007986 */ /* 0x000be8000c101912 */
[----:B------:R1:W-:Y:S04]  /*2310*/  STG.E desc[UR18][R32.64], R16 ;  /* 0x0000001020007986 */ /* 0x0003e8000c101912 */
[----:B------:R2:W-:Y:S04]  /*2320*/  STG.E desc[UR18][R32.64+0x4], R17 ;  /* 0x0000041120007986 */ /* 0x0005e8000c101912 */
[----:B------:R-:W3:Y:S01]  /*2330*/  LDS.64 R12, [UR5+0x94] ;  /* 0x00009405ff0c7984 */ /* 0x000ee20008000a00 */
[----:B-----5:R-:W-:Y:S01]  /*2340*/  IMAD.WIDE R30, R27, 0x4, R8 ;  /* 0x000000041b1e7825 */ /* 0x020fe200078e0208 */
[----:B-1----:R-:W-:-:S02]  /*2350*/  IADD3 R16, R0, 0x20, R3 ;  /* 0x0000002000107810 */ /* 0x002fc40007ffe003 */
[----:B------:R-:W1:Y:S01]  /*2360*/  LDS.64 R20, [UR5+0x9c] ;  /* 0x00009c05ff147984 */ /* 0x000e620008000a00 */
[----:B--2---:R-:W-:-:S03]  /*2370*/  VIADD R17, R26, 0x44 ;  /* 0x000000441a117836 */ /* 0x004fc60000000000 */
[----:B------:R-:W-:Y:S01]  /*2380*/  STG.E desc[UR18][R28.64], R18 ;  /* 0x000000121c007986 */ /* 0x000fe2000c101912 */
[----:B------:R-:W-:-:S03]  /*2390*/  IMAD.WIDE R32, R35, 0x4, R8 ;  /* 0x0000000423207825 */ /* 0x000fc600078e0208 */
[----:B------:R2:W-:Y:S01]  /*23a0*/  STG.E desc[UR18][R28.64+0x4], R19 ;  /* 0x000004131c007986 */ /* 0x0005e2000c101912 */
[----:B------:R-:W-:-:S03]  /*23b0*/  IMAD.WIDE R34, R17, 0x4, R8 ;  /* 0x0000000411227825 */ /* 0x000fc600078e0208 */
[----:B------:R-:W5:Y:S04]  /*23c0*/  LDS.64 R26, [UR5+0xa4] ;  /* 0x0000a405ff1a7984 */ /* 0x000f680008000a00 */
[----:B------:R-:W1:Y:S01]  /*23d0*/  LDS.64 R18, [UR5+0xac] ;  /* 0x0000ac05ff127984 */ /* 0x000e620008000a00 */
[----:B--2---:R-:W-:-:S03]  /*23e0*/  VIADD R29, R16, 0x44 ;  /* 0x00000044101d7836 */ /* 0x004fc60000000000 */
[----:B------:R-:W-:Y:S01]  /*23f0*/  STG.E desc[UR18][R30.64], R22 ;  /* 0x000000161e007986 */ /* 0x000fe2000c101912 */
[----:B------:R-:W-:-:S03]  /*2400*/  IMAD.WIDE R28, R29, 0x4, R8 ;  /* 0x000000041d1c7825 */ /* 0x000fc600078e0208 */
[----:B------:R2:W-:Y:S04]  /*2410*/  STG.E desc[UR18][R30.64+0x4], R23 ;  /* 0x000004171e007986 */ /* 0x0005e8000c101912 */
[----:B------:R-:W1:Y:S04]  /*2420*/  LDS.64 R16, [UR5+0xb4] ;  /* 0x0000b405ff107984 */ /* 0x000e680008000a00 */
[----:B------:R-:W1:Y:S01]  /*2430*/  LDS.64 R22, [UR5+0xbc] ;  /* 0x0000bc05ff167984 */ /* 0x000e620008000a00 */
[----:B------:R-:W-:Y:S01]  /*2440*/  UIADD3 UR5, UR5, 0xc8, URZ ;  /* 0x000000c805057890 */ /* 0x000fe2000fffe03f */
[----:B--2---:R-:W-:-:S02]  /*2450*/  IADD3 R30, R0, 0x24, R3 ;  /* 0x00000024001e7810 */ /* 0x004fc40007ffe003 */
[----:B------:R-:W-:Y:S01]  /*2460*/  STG.E desc[UR18][R32.64], R24 ;  /* 0x0000001820007986 */ /* 0x000fe2000c101912 */
[----:B------:R-:W-:-:S03]  /*2470*/  VIADD R31, R36, 0x44 ;  /* 0x00000044241f7836 */ /* 0x000fc60000000000 */
[----:B------:R2:W-:Y:S04]  /*2480*/  STG.E desc[UR18][R32.64+0x4], R25 ;  /* 0x0000041920007986 */ /* 0x0005e8000c101912 */
[----:B------:R4:W-:Y:S04]  /*2490*/  STG.E desc[UR18][R34.64], R6 ;  /* 0x0000000622007986 */ /* 0x0009e8000c101912 */
[----:B------:R-:W-:Y:S04]  /*24a0*/  STG.E desc[UR18][R34.64+0x4], R7 ;  /* 0x0000040722007986 */ /* 0x000fe8000c101912 */
[----:B---3--:R3:W-:Y:S01]  /*24b0*/  STG.E desc[UR18][R28.64], R4 ;  /* 0x000000041c007986 */ /* 0x0087e2000c101912 */
[----:B--2---:R-:W-:Y:S01]  /*24c0*/  VIADD R33, R30, 0x44 ;  /* 0x000000441e217836 */ /* 0x004fe20000000000 */
[C---:B------:R-:W-:Y:S01]  /*24d0*/  IADD3 R32, R0.reuse, 0x2c, R3 ;  /* 0x0000002c00207810 */ /* 0x040fe20007ffe003 */
[----:B------:R-:W-:Y:S01]  /*24e0*/  IMAD.WIDE R24, R31, 0x4, R8 ;  /* 0x000000041f187825 */ /* 0x000fe200078e0208 */
[----:B----4-:R-:W-:Y:S01]  /*24f0*/  IADD3 R6, R0, 0x28, R3 ;  /* 0x0000002800067810 */ /* 0x010fe20007ffe003 */
[----:B------:R2:W-:Y:S02]  /*2500*/  STG.E desc[UR18][R28.64+0x4], R5 ;  /* 0x000004051c007986 */ /* 0x0005e4000c101912 */
[----:B------:R-:W-:-:S02]  /*2510*/  IMAD.WIDE R30, R33, 0x4, R8 ;  /* 0x00000004211e7825 */ /* 0x000fc400078e0208 */
[----:B------:R-:W-:Y:S02]  /*2520*/  STG.E desc[UR18][R24.64], R10 ;  /* 0x0000000a18007986 */ /* 0x000fe4000c101912 */
[----:B------:R-:W-:Y:S01]  /*2530*/  VIADD R33, R6, 0x44 ;  /* 0x0000004406217836 */ /* 0x000fe20000000000 */
[----:B---3--:R-:W-:Y:S01]  /*2540*/  IADD3 R4, R0, 0x2a, R3 ;  /* 0x0000002a00047810 */ /* 0x008fe20007ffe003 */
[----:B------:R3:W-:Y:S01]  /*2550*/  STG.E desc[UR18][R24.64+0x4], R11 ;  /* 0x0000040b18007986 */ /* 0x0007e2000c101912 */
[----:B------:R-:W-:-:S03]  /*2560*/  IMAD.WIDE R6, R37, 0x4, R8 ;  /* 0x0000000425067825 */ /* 0x000fc600078e0208 */
[----:B------:R4:W-:Y:S01]  /*2570*/  STG.E desc[UR18][R30.64+0x4], R15 ;  /* 0x0000040f1e007986 */ /* 0x0009e2000c101912 */
[----:B--2---:R-:W-:Y:S01]  /*2580*/  VIADD R5, R4, 0x44 ;  /* 0x0000004404057836 */ /* 0x004fe20000000000 */
[C---:B------:R-:W-:Y:S01]  /*2590*/  IADD3 R4, R0.reuse, 0x2e, R3 ;  /* 0x0000002e00047810 */ /* 0x040fe20007ffe003 */
[----:B------:R-:W-:Y:S01]  /*25a0*/  IMAD.WIDE R28, R33, 0x4, R8 ;  /* 0x00000004211c7825 */ /* 0x000fe200078e0208 */
[----:B------:R-:W-:Y:S01]  /*25b0*/  STG.E desc[UR18][R30.64], R14 ;  /* 0x0000000e1e007986 */ /* 0x000fe2000c101912 */
[----:B---3--:R-:W-:Y:S02]  /*25c0*/  IADD3 R24, R0, 0x30, R3 ;  /* 0x0000003000187810 */ /* 0x008fe40007ffe003 */
[----:B------:R-:W-:Y:S01]  /*25d0*/  VIADD R25, R32, 0x44 ;  /* 0x0000004420197836 */ /* 0x000fe20000000000 */
[----:B------:R-:W-:Y:S01]  /*25e0*/  STG.E desc[UR18][R6.64], R12 ;  /* 0x0000000c06007986 */ /* 0x000fe2000c101912 */
[----:B------:R-:W-:Y:S01]  /*25f0*/  IMAD.WIDE R10, R5, 0x4, R8 ;  /* 0x00000004050a7825 */ /* 0x000fe200078e0208 */
[----:B------:R-:W-:-:S02]  /*2600*/  IADD3 R3, P0, R3, 0x32, RZ ;  /* 0x0000003203037810 */ /* 0x000fc40007f1e0ff */
[----:B------:R3:W-:Y:S01]  /*2610*/  STG.E desc[UR18][R6.64+0x4], R13 ;  /* 0x0000040d06007986 */ /* 0x0007e2000c101912 */
[----:B----4-:R-:W-:Y:S02]  /*2620*/  VIADD R15, R4, 0x44 ;  /* 0x00000044040f7836 */ /* 0x010fe40000000000 */
[----:B------:R-:W-:Y:S01]  /*2630*/  VIADD R5, R24, 0x44 ;  /* 0x0000004418057836 */ /* 0x000fe20000000000 */
[----:B-1----:R2:W-:Y:S01]  /*2640*/  STG.E desc[UR18][R28.64], R20 ;  /* 0x000000141c007986 */ /* 0x0025e2000c101912 */
[----:B------:R-:W-:Y:S01]  /*2650*/  IMAD.X R2, RZ, RZ, R2, P0 ;  /* 0x000000ffff027224 */ /* 0x000fe200000e0602 */
[----:B------:R-:W-:Y:S01]  /*2660*/  ISETP.GE.U32.AND P0, PT, R3, 0x1fe, PT ;  /* 0x000001fe0300780c */ /* 0x000fe20003f06070 */
[--C-:B------:R-:W-:Y:S01]  /*2670*/  IMAD.WIDE R4, R5, 0x4, R8.reuse ;  /* 0x0000000405047825 */ /* 0x100fe200078e0208 */
[----:B------:R2:W-:Y:S02]  /*2680*/  STG.E desc[UR18][R28.64+0x4], R21 ;  /* 0x000004151c007986 */ /* 0x0005e4000c101912 */
[----:B------:R-:W-:Y:S01]  /*2690*/  ISETP.GE.U32.AND.EX P0, PT, R2, RZ, PT, P0 ;  /* 0x000000ff0200720c */ /* 0x000fe20003f06100 */
[--C-:B---3--:R-:W-:Y:S01]  /*26a0*/  IMAD.WIDE R6, R25, 0x4, R8.reuse ;  /* 0x0000000419067825 */ /* 0x108fe200078e0208 */
[----:B-----5:R2:W-:Y:S03]  /*26b0*/  STG.E desc[UR18][R10.64], R26 ;  /* 0x0000001a0a007986 */ /* 0x0205e6000c101912 */
[----:B------:R-:W-:Y:S01]  /*26c0*/  IMAD.WIDE R12, R15, 0x4, R8 ;  /* 0x000000040f0c7825 */ /* 0x000fe200078e0208 */
[----:B------:R2:W-:Y:S04]  /*26d0*/  STG.E desc[UR18][R10.64+0x4], R27 ;  /* 0x0000041b0a007986 */ /* 0x0005e8000c101912 */
[----:B------:R2:W-:Y:S04]  /*26e0*/  STG.E desc[UR18][R6.64], R18 ;  /* 0x0000001206007986 */ /* 0x0005e8000c101912 */
[----:B------:R2:W-:Y:S04]  /*26f0*/  STG.E desc[UR18][R6.64+0x4], R19 ;  /* 0x0000041306007986 */ /* 0x0005e8000c101912 */
[----:B------:R2:W-:Y:S04]  /*2700*/  STG.E desc[UR18][R12.64], R16 ;  /* 0x000000100c007986 */ /* 0x0005e8000c101912 */
[----:B------:R2:W-:Y:S04]  /*2710*/  STG.E desc[UR18][R12.64+0x4], R17 ;  /* 0x000004110c007986 */ /* 0x0005e8000c101912 */
[----:B------:R2:W-:Y:S04]  /*2720*/  STG.E desc[UR18][R4.64], R22 ;  /* 0x0000001604007986 */ /* 0x0005e8000c101912 */
[----:B------:R2:W-:Y:S01]  /*2730*/  STG.E desc[UR18][R4.64+0x4], R23 ;  /* 0x0000041704007986 */ /* 0x0005e2000c101912 */
[----:B------:R-:W-:Y:S05]  /*2740*/  @!P0 BRA `(.L_x_2) ;  /* 0xfffffff400948947 */ /* 0x000fea000383ffff */
[----:B------:R-:W-:Y:S05]  /*2750*/  EXIT ;  /* 0x000000000000794d */ /* 0x000fea0003800000 */
.L_x_3:
[----:B------:R-:W-:-:S00]  /*2760*/  BRA `(.L_x_3) ;  /* 0xfffffffc00fc7947 */ /* 0x000fc0000383ffff */
[----:B------:R-:W-:-:S00]  /*2770*/  NOP ;  /* 0x0000000000007918 */ /* 0x000fc00000000000 */
        /* <DEDUP_REMOVED lines=8> */
.L_x_4:


//--------------------- .nv.shared.matmul_kernel_profile --------------------------
	.section	.nv.shared.matmul_kernel_profile,"aw",@nobits
	.sectionflags	@""
	.align	16
	.zero		1024


//--------------------- .nv.constant0.matmul_kernel_profile --------------------------
	.section	.nv.constant0.matmul_kernel_profile,"a",@progbits
	.sectionflags	@""
	.align	4
.nv.constant0.matmul_kernel_profile:
	.zero		584
